def attn_fwd(
    Q,
    K,
    V,
    Out,
    Lse,
    sm_scale,
    stride_qz,
    stride_qh,
    stride_qm,
    stride_qk,
    stride_kz,
    stride_kh,
    stride_kn,
    stride_kk,
    stride_vz,
    stride_vh,
    stride_vn,
    stride_vk,
    stride_oz,
    stride_oh,
    stride_om,
    stride_ok,
    seqlen_q,
    seqlen_k,
    BLOCK_M: tl.constexpr,
    BLOCK_N: tl.constexpr,
    HEAD_DIM: tl.constexpr,
    CAUSAL: tl.constexpr,
):
    start_m = tl.program_id(0)
    off_hz = tl.program_id(1)
    q_off = off_hz * stride_qh
    k_off = off_hz * stride_kh
    v_off = off_hz * stride_vh
    offs_m = start_m * BLOCK_M + tl.arange(0, BLOCK_M)
    offs_d = tl.arange(0, HEAD_DIM)
    offs_n = tl.arange(0, BLOCK_N)
    q_ptrs = Q + q_off + offs_m[:, None] * stride_qm + offs_d[None, :] * stride_qk
    k_ptrs = K + k_off + offs_d[:, None] * stride_kk + offs_n[None, :] * stride_kn
    v_ptrs = V + v_off + offs_n[:, None] * stride_vn + offs_d[None, :] * stride_vk
    m_i = tl.full([BLOCK_M], float("-inf"), dtype=tl.float32)
    l_i = tl.zeros([BLOCK_M], dtype=tl.float32) + 1.0
    acc = tl.zeros([BLOCK_M, HEAD_DIM], dtype=tl.float32)
    q = tl.load(q_ptrs)
    acc, l_i, m_i = _attn_fwd_inner(
        acc,
        l_i,
        m_i,
        q,
        k_ptrs,
        v_ptrs,
        sm_scale,
        stride_kn,
        stride_vn,
        start_m,
        seqlen_k,
        BLOCK_M,
        BLOCK_N,
        HEAD_DIM,
        CAUSAL,
    )
    acc = acc / l_i[:, None]
    lse = m_i + tl.math.log2(l_i) / 1.4426950408889634
    o_ptrs = (
        Out
        + off_hz * stride_oh
        + offs_m[:, None] * stride_om
        + offs_d[None, :] * stride_ok
    )
    tl.store(o_ptrs, acc.to(Out.dtype.element_ty))
    tl.store(Lse + off_hz * seqlen_q + offs_m, lse)

# config = {"BLOCK_M": 256, "BLOCK_N": 128, "HEAD_DIM": 32, "arch": "sm_90", "causal": false, "dtype": "bf16", "num_stages": 2, "num_warps": 8}
# arch = sm_90


// ===== COMPILED SASS (sm_90a) =====

	.target	sm_90a

	.elftype	@"ET_EXEC"


//--------------------- .note.nv.tkinfo           --------------------------
	.section	.note.nv.tkinfo,"",@"SHT_NOTE"
	.sectionflags	@"SHF_NOTE_NV_TKINFO"
	.tkinfo
        /*0018*/ 	.word	0x00000002
        /*0030*/ 	.string	""
        /*0030*/ 	.string	"ptxas"
        /*0030*/ 	.string	"Cuda compilation tools, release 13.0, V13.0.88"
        /*0030*/ 	.string	"Build cuda_13.0.r13.0/compiler.36424714_0"
        /*0030*/ 	.string	"-v  -suppress-debug-info  -lineinfo  -arch sm_90a "



//--------------------- .note.nv.cuinfo           --------------------------
	.section	.note.nv.cuinfo,"",@"SHT_NOTE"
	.sectionflags	@"SHF_NOTE_NV_CUINFO"
        /*0018*/ 	.short	0x0002
        /*001a*/ 	.short	0x005a
        /*001c*/ 	.short	0x0082
	.zero		2


//--------------------- .nv.info                  --------------------------
	.section	.nv.info,"",@"SHT_CUDA_INFO"
	.align	4


	//----- nvinfo : EIATTR_REGCOUNT
	.align		4
        /*0000*/ 	.byte	0x04, 0x2f
        /*0002*/ 	.short	(.L_2 - .L_1)
	.align		4
.L_1:
        /*0004*/ 	.word	index@(attn_fwd)
        /*0008*/ 	.word	0x000000ff


	//----- nvinfo : EIATTR_FRAME_SIZE
	.align		4
.L_2:
        /*000c*/ 	.byte	0x04, 0x11
        /*000e*/ 	.short	(.L_4 - .L_3)
	.align		4
.L_3:
        /*0010*/ 	.word	index@(attn_fwd)
        /*0014*/ 	.word	0x000000a0


	//----- nvinfo : EIATTR_MIN_STACK_SIZE
	.align		4
.L_4:
        /*0018*/ 	.byte	0x04, 0x12
        /*001a*/ 	.short	(.L_6 - .L_5)
	.align		4
.L_5:
        /*001c*/ 	.word	index@(attn_fwd)
        /*0020*/ 	.word	0x000000a0
.L_6:


//--------------------- .nv.compat                --------------------------
	.section	.nv.compat,"",@"SHT_CUDA_COMPAT_INFO"
	.align	4
        /*0000*/ 	.byte	0x02, 0x09, 0x01, 0x00, 0x02, 0x02, 0x04, 0x00, 0x02, 0x05, 0x05, 0x00, 0x03, 0x07, 0x01, 0x01
        /*0010*/ 	.byte	0x02, 0x03, 0x00, 0x00, 0x02, 0x06, 0x01, 0x00, 0x04, 0x0b, 0x08, 0x00, 0x00, 0x00, 0x00, 0x00
        /*0020*/ 	.byte	0x00, 0x00, 0x00, 0x00


//--------------------- .nv.info.attn_fwd         --------------------------
	.section	.nv.info.attn_fwd,"",@"SHT_CUDA_INFO"
	.sectionflags	@""
	.align	4


	//----- nvinfo : EIATTR_CUDA_API_VERSION
	.align		4
        /*0000*/ 	.byte	0x04, 0x37
        /*0002*/ 	.short	(.L_8 - .L_7)
.L_7:
        /*0004*/ 	.word	0x00000082


	//----- nvinfo : EIATTR_KPARAM_INFO
	.align		4
.L_8:
        /*0008*/ 	.byte	0x04, 0x17
        /*000a*/ 	.short	(.L_10 - .L_9)
.L_9:
        /*000c*/ 	.word	0x00000000
        /*0010*/ 	.short	0x0019
        /*0012*/ 	.short	0x0080
        /*0014*/ 	.byte	0x00, 0xf4, 0x21, 0x00


	//----- nvinfo : EIATTR_KPARAM_INFO
	.align		4
.L_10:
        /*0018*/ 	.byte	0x04, 0x17
        /*001a*/ 	.short	(.L_12 - .L_11)
.L_11:
        /*001c*/ 	.word	0x00000000
        /*0020*/ 	.short	0x0018
        /*0022*/ 	.short	0x0078
        /*0024*/ 	.byte	0x00, 0xf4, 0x21, 0x00


	//----- nvinfo : EIATTR_KPARAM_INFO
	.align		4
.L_12:
        /*0028*/ 	.byte	0x04, 0x17
        /*002a*/ 	.short	(.L_14 - .L_13)
.L_13:
        /*002c*/ 	.word	0x00000000
        /*0030*/ 	.short	0x0017
        /*0032*/ 	.short	0x0070
        /*0034*/ 	.byte	0x00, 0xf0, 0x11, 0x00


	//----- nvinfo : EIATTR_KPARAM_INFO
	.align		4
.L_14:
        /*0038*/ 	.byte	0x04, 0x17
        /*003a*/ 	.short	(.L_16 - .L_15)
.L_15:
        /*003c*/ 	.word	0x00000000
        /*0040*/ 	.short	0x0016
        /*0042*/ 	.short	0x006c
        /*0044*/ 	.byte	0x00, 0xf0, 0x11, 0x00


	//----- nvinfo : EIATTR_KPARAM_INFO
	.align		4
.L_16:
        /*0048*/ 	.byte	0x04, 0x17
        /*004a*/ 	.short	(.L_18 - .L_17)
.L_17:
        /*004c*/ 	.word	0x00000000
        /*0050*/ 	.short	0x0015
        /*0052*/ 	.short	0x0068
        /*0054*/ 	.byte	0x00, 0xf0, 0x11, 0x00


	//----- nvinfo : EIATTR_KPARAM_INFO
	.align		4
.L_18:
        /*0058*/ 	.byte	0x04, 0x17
        /*005a*/ 	.short	(.L_20 - .L_19)
.L_19:
        /*005c*/ 	.word	0x00000000
        /*0060*/ 	.short	0x0014
        /*0062*/ 	.short	0x0064
        /*0064*/ 	.byte	0x00, 0xf0, 0x11, 0x00


	//----- nvinfo : EIATTR_KPARAM_INFO
	.align		4
.L_20:
        /*0068*/ 	.byte	0x04, 0x17
        /*006a*/ 	.short	(.L_22 - .L_21)
.L_21:
        /*006c*/ 	.word	0x00000000
        /*0070*/ 	.short	0x0013
        /*0072*/ 	.short	0x0060
        /*0074*/ 	.byte	0x00, 0xf0, 0x11, 0x00


	//----- nvinfo : EIATTR_KPARAM_INFO
	.align		4
.L_22:
        /*0078*/ 	.byte	0x04, 0x17
        /*007a*/ 	.short	(.L_24 - .L_23)
.L_23:
        /*007c*/ 	.word	0x00000000
        /*0080*/ 	.short	0x0012
        /*0082*/ 	.short	0x005c
        /*0084*/ 	.byte	0x00, 0xf0, 0x11, 0x00


	//----- nvinfo : EIATTR_KPARAM_INFO
	.align		4
.L_24:
        /*0088*/ 	.byte	0x04, 0x17
        /*008a*/ 	.short	(.L_26 - .L_25)
.L_25:
        /*008c*/ 	.word	0x00000000
        /*0090*/ 	.short	0x0011
        /*0092*/ 	.short	0x0058
        /*0094*/ 	.byte	0x00, 0xf0, 0x11, 0x00


	//----- nvinfo : EIATTR_KPARAM_INFO
	.align		4
.L_26:
        /*0098*/ 	.byte	0x04, 0x17
        /*009a*/ 	.short	(.L_28 - .L_27)
.L_27:
        /*009c*/ 	.word	0x00000000
        /*00a0*/ 	.short	0x0010
        /*00a2*/ 	.short	0x0054
        /*00a4*/ 	.byte	0x00, 0xf0, 0x11, 0x00


	//----- nvinfo : EIATTR_KPARAM_INFO
	.align		4
.L_28:
        /*00a8*/ 	.byte	0x04, 0x17
        /*00aa*/ 	.short	(.L_30 - .L_29)
.L_29:
        /*00ac*/ 	.word	0x00000000
        /*00b0*/ 	.short	0x000f
        /*00b2*/ 	.short	0x0050
        /*00b4*/ 	.byte	0x00, 0xf0, 0x11, 0x00


	//----- nvinfo : EIATTR_KPARAM_INFO
	.align		4
.L_30:
        /*00b8*/ 	.byte	0x04, 0x17
        /*00ba*/ 	.short	(.L_32 - .L_31)
.L_31:
        /*00bc*/ 	.word	0x00000000
        /*00c0*/ 	.short	0x000e
        /*00c2*/ 	.short	0x004c
        /*00c4*/ 	.byte	0x00, 0xf0, 0x11, 0x00


	//----- nvinfo : EIATTR_KPARAM_INFO
	.align		4
.L_32:
        /*00c8*/ 	.byte	0x04, 0x17
        /*00ca*/ 	.short	(.L_34 - .L_33)
.L_33:
        /*00cc*/ 	.word	0x00000000
        /*00d0*/ 	.short	0x000d
        /*00d2*/ 	.short	0x0048
        /*00d4*/ 	.byte	0x00, 0xf0, 0x11, 0x00


	//----- nvinfo : EIATTR_KPARAM_INFO
	.align		4
.L_34:
        /*00d8*/ 	.byte	0x04, 0x17
        /*00da*/ 	.short	(.L_36 - .L_35)
.L_35:
        /*00dc*/ 	.word	0x00000000
        /*00e0*/ 	.short	0x000c
        /*00e2*/ 	.short	0x0044
        /*00e4*/ 	.byte	0x00, 0xf0, 0x11, 0x00


	//----- nvinfo : EIATTR_KPARAM_INFO
	.align		4
.L_36:
        /*00e8*/ 	.byte	0x04, 0x17
        /*00ea*/ 	.short	(.L_38 - .L_37)
.L_37:
        /*00ec*/ 	.word	0x00000000
        /*00f0*/ 	.short	0x000b
        /*00f2*/ 	.short	0x0040
        /*00f4*/ 	.byte	0x00, 0xf0, 0x11, 0x00


	//----- nvinfo : EIATTR_KPARAM_INFO
	.align		4
.L_38:
        /*00f8*/ 	.byte	0x04, 0x17
        /*00fa*/ 	.short	(.L_40 - .L_39)
.L_39:
        /*00fc*/ 	.word	0x00000000
        /*0100*/ 	.short	0x000a
        /*0102*/ 	.short	0x003c
        /*0104*/ 	.byte	0x00, 0xf0, 0x11, 0x00


	//----- nvinfo : EIATTR_KPARAM_INFO
	.align		4
.L_40:
        /*0108*/ 	.byte	0x04, 0x17
        /*010a*/ 	.short	(.L_42 - .L_41)
.L_41:
        /*010c*/ 	.word	0x00000000
        /*0110*/ 	.short	0x0009
        /*0112*/ 	.short	0x0038
        /*0114*/ 	.byte	0x00, 0xf0, 0x11, 0x00


	//----- nvinfo : EIATTR_KPARAM_INFO
	.align		4
.L_42:
        /*0118*/ 	.byte	0x04, 0x17
        /*011a*/ 	.short	(.L_44 - .L_43)
.L_43:
        /*011c*/ 	.word	0x00000000
        /*0120*/ 	.short	0x0008
        /*0122*/ 	.short	0x0034
        /*0124*/ 	.byte	0x00, 0xf0, 0x11, 0x00


	//----- nvinfo : EIATTR_KPARAM_INFO
	.align		4
.L_44:
        /*0128*/ 	.byte	0x04, 0x17
        /*012a*/ 	.short	(.L_46 - .L_45)
.L_45:
        /*012c*/ 	.word	0x00000000
        /*0130*/ 	.short	0x0007
        /*0132*/ 	.short	0x0030
        /*0134*/ 	.byte	0x00, 0xf0, 0x11, 0x00


	//----- nvinfo : EIATTR_KPARAM_INFO
	.align		4
.L_46:
        /*0138*/ 	.byte	0x04, 0x17
        /*013a*/ 	.short	(.L_48 - .L_47)
.L_47:
        /*013c*/ 	.word	0x00000000
        /*0140*/ 	.short	0x0006
        /*0142*/ 	.short	0x002c
        /*0144*/ 	.byte	0x00, 0xf0, 0x11, 0x00


	//----- nvinfo : EIATTR_KPARAM_INFO
	.align		4
.L_48:
        /*0148*/ 	.byte	0x04, 0x17
        /*014a*/ 	.short	(.L_50 - .L_49)
.L_49:
        /*014c*/ 	.word	0x00000000
        /*0150*/ 	.short	0x0005
        /*0152*/ 	.short	0x0028
        /*0154*/ 	.byte	0x00, 0xf0, 0x11, 0x00


	//----- nvinfo : EIATTR_KPARAM_INFO
	.align		4
.L_50:
        /*0158*/ 	.byte	0x04, 0x17
        /*015a*/ 	.short	(.L_52 - .L_51)
.L_51:
        /*015c*/ 	.word	0x00000000
        /*0160*/ 	.short	0x0004
        /*0162*/ 	.short	0x0020
        /*0164*/ 	.byte	0x00, 0xf4, 0x21, 0x00


	//----- nvinfo : EIATTR_KPARAM_INFO
	.align		4
.L_52:
        /*0168*/ 	.byte	0x04, 0x17
        /*016a*/ 	.short	(.L_54 - .L_53)
.L_53:
        /*016c*/ 	.word	0x00000000
        /*0170*/ 	.short	0x0003
        /*0172*/ 	.short	0x0018
        /*0174*/ 	.byte	0x00, 0xf4, 0x21, 0x00


	//----- nvinfo : EIATTR_KPARAM_INFO
	.align		4
.L_54:
        /*0178*/ 	.byte	0x04, 0x17
        /*017a*/ 	.short	(.L_56 - .L_55)
.L_55:
        /*017c*/ 	.word	0x00000000
        /*0180*/ 	.short	0x0002
        /*0182*/ 	.short	0x0010
        /*0184*/ 	.byte	0x00, 0xf4, 0x21, 0x00


	//----- nvinfo : EIATTR_KPARAM_INFO
	.align		4
.L_56:
        /*0188*/ 	.byte	0x04, 0x17
        /*018a*/ 	.short	(.L_58 - .L_57)
.L_57:
        /*018c*/ 	.word	0x00000000
        /*0190*/ 	.short	0x0001
        /*0192*/ 	.short	0x0008
        /*0194*/ 	.byte	0x00, 0xf4, 0x21, 0x00


	//----- nvinfo : EIATTR_KPARAM_INFO
	.align		4
.L_58:
        /*0198*/ 	.byte	0x04, 0x17
        /*019a*/ 	.short	(.L_60 - .L_59)
.L_59:
        /*019c*/ 	.word	0x00000000
        /*01a0*/ 	.short	0x0000
        /*01a2*/ 	.short	0x0000
        /*01a4*/ 	.byte	0x00, 0xf4, 0x21, 0x00


	//----- nvinfo : EIATTR_SPARSE_MMA_MASK
	.align		4
.L_60:
        /*01a8*/ 	.byte	0x03, 0x50
        /*01aa*/ 	.short	0x0000


	//----- nvinfo : EIATTR_MAXREG_COUNT
	.align		4
        /*01ac*/ 	.byte	0x03, 0x1b
        /*01ae*/ 	.short	0x00ff


	//----- nvinfo : EIATTR_NUM_BARRIERS
	.align		4
        /*01b0*/ 	.byte	0x02, 0x4c
        /*01b2*/ 	.byte	0x01
	.zero		1


	//----- nvinfo : EIATTR_ANNOTATIONS
	.align		4
        /*01b4*/ 	.byte	0x04, 0x55
        /*01b6*/ 	.short	(.L_62 - .L_61)


	//   ....[0]....
.L_61:
        /*01b8*/ 	.word	0x00000001
        /*01bc*/ 	.byte	0x80, 0x14, 0x00, 0x00, 0x01, 0x00, 0x00, 0x00, 0x20, 0x15, 0x00, 0x00, 0x01, 0x00, 0x00, 0x00
        /* <DEDUP_REMOVED lines=34> */
        /*03ec*/ 	.byte	0x70, 0x5e, 0x00, 0x00, 0x01, 0x00, 0x00, 0x00, 0x80, 0x5e, 0x00, 0x00


	//----- nvinfo : EIATTR_MERCURY_ISA_VERSION
	.align		4
.L_62:
        /*03f8*/ 	.byte	0x03, 0x5f
        /*03fa*/ 	.short	0x0101


	//----- nvinfo : EIATTR_COOP_GROUP_MASK_REGIDS
	.align		4
        /*03fc*/ 	.byte	0x04, 0x29
        /*03fe*/ 	.short	(.L_64 - .L_63)


	//   ....[0]....
.L_63:
        /*0400*/ 	.word	0xffffffff


	//   ....[1]....
        /*0404*/ 	.word	0xffffffff


	//   ....[2]....
        /*0408*/ 	.word	0xffffffff


	//   ....[3]....
        /*040c*/ 	.word	0xffffffff


	//   ....[4]....
        /*0410*/ 	.word	0xffffffff


	//   ....[5]....
        /*0414*/ 	.word	0xffffffff


	//   ....[6]....
        /*0418*/ 	.word	0xffffffff


	//   ....[7]....
        /*041c*/ 	.word	0xffffffff


	//   ....[8]....
        /*0420*/ 	.word	0xffffffff


	//   ....[9]....
        /*0424*/ 	.word	0xffffffff


	//   ....[10]....
        /*0428*/ 	.word	0xffffffff


	//   ....[11]....
        /*042c*/ 	.word	0xffffffff


	//   ....[12]....
        /*0430*/ 	.word	0xffffffff


	//   ....[13]....
        /*0434*/ 	.word	0xffffffff


	//   ....[14]....
        /*0438*/ 	.word	0xffffffff


	//   ....[15]....
        /*043c*/ 	.word	0xffffffff


	//----- nvinfo : EIATTR_COOP_GROUP_INSTR_OFFSETS
	.align		4
.L_64:
        /*0440*/ 	.byte	0x04, 0x28
        /*0442*/ 	.short	(.L_66 - .L_65)


	//   ....[0]....
.L_65:
        /*0444*/ 	.word	0x00002920


	//   ....[1]....
        /*0448*/ 	.word	0x00002960


	//   ....[2]....
        /*044c*/ 	.word	0x00003100


	//   ....[3]....
        /*0450*/ 	.word	0x000031b0


	//   ....[4]....
        /*0454*/ 	.word	0x00003740


	//   ....[5]....
        /*0458*/ 	.word	0x00003800


	//   ....[6]....
        /*045c*/ 	.word	0x00003bb0


	//   ....[7]....
        /*0460*/ 	.word	0x00003be0


	//   ....[8]....
        /*0464*/ 	.word	0x000061d0


	//   ....[9]....
        /*0468*/ 	.word	0x000061e0


	//   ....[10]....
        /*046c*/ 	.word	0x000061f0


	//   ....[11]....
        /*0470*/ 	.word	0x00006200


	//   ....[12]....
        /*0474*/ 	.word	0x00006250


	//   ....[13]....
        /*0478*/ 	.word	0x00006270


	//   ....[14]....
        /*047c*/ 	.word	0x00006290


	//   ....[15]....
        /*0480*/ 	.word	0x000062a0


	//----- nvinfo : EIATTR_EXIT_INSTR_OFFSETS
	.align		4
.L_66:
        /*0484*/ 	.byte	0x04, 0x1c
        /*0486*/ 	.short	(.L_68 - .L_67)


	//   ....[0]....
.L_67:
        /*0488*/ 	.word	0x00008370


	//----- nvinfo : EIATTR_REQNTID
	.align		4
.L_68:
        /*048c*/ 	.byte	0x04, 0x10
        /*048e*/ 	.short	(.L_70 - .L_69)
.L_69:
        /*0490*/ 	.word	0x00000100
        /*0494*/ 	.word	0x00000001
        /*0498*/ 	.word	0x00000001


	//----- nvinfo : EIATTR_CBANK_PARAM_SIZE
	.align		4
.L_70:
        /*049c*/ 	.byte	0x03, 0x19
        /*049e*/ 	.short	0x0088


	//----- nvinfo : EIATTR_PARAM_CBANK
	.align		4
        /*04a0*/ 	.byte	0x04, 0x0a
        /*04a2*/ 	.short	(.L_72 - .L_71)
	.align		4
.L_71:
        /*04a4*/ 	.word	index@(.nv.constant0.attn_fwd)
        /*04a8*/ 	.short	0x0210
        /*04aa*/ 	.short	0x0088


	//----- nvinfo : EIATTR_SW_WAR
	.align		4
.L_72:
        /*04ac*/ 	.byte	0x04, 0x36
        /*04ae*/ 	.short	(.L_74 - .L_73)
.L_73:
        /*04b0*/ 	.word	0x00000008
.L_74:


//--------------------- .nv.callgraph             --------------------------
	.section	.nv.callgraph,"",@"SHT_CUDA_CALLGRAPH"
	.align	4
	.sectionentsize	8
	.align		4
        /*0000*/ 	.word	0x00000000
	.align		4
        /*0004*/ 	.word	0xffffffff
	.align		4
        /*0008*/ 	.word	0x00000000
	.align		4
        /*000c*/ 	.word	0xfffffffe
	.align		4
        /*0010*/ 	.word	0x00000000
	.align		4
        /*0014*/ 	.word	0xfffffffd
	.align		4
        /*0018*/ 	.word	0x00000000
	.align		4
        /*001c*/ 	.word	0xfffffffc


//--------------------- .nv.constant4             --------------------------
	.section	.nv.constant4,"a",@progbits
	.align	8
	.align		8
.nv.constant4:
        /*0000*/ 	.dword	_$_str


//--------------------- .text.attn_fwd            --------------------------
	.section	.text.attn_fwd,"ax",@progbits
	.align	128
        .global         attn_fwd
        .type           attn_fwd,@function
        .size           attn_fwd,(.L_x_3 - attn_fwd)
        .other          attn_fwd,@"STO_CUDA_ENTRY STV_DEFAULT"
attn_fwd:
.text.attn_fwd:
[----:B------:R-:W0:Y:S01]  /*0000*/  LDC R1, c[0x0][0x28] ;  /* 0x00000a00ff017b82 */ /* 0x000e220000000800 */
[----:B------:R-:W1:Y:S07]  /*0010*/  S2R R184, SR_TID.X ;  /* 0x0000000000b87919 */ /* 0x000e6e0000002100 */
[----:B------:R-:W2:Y:S01]  /*0020*/  S2UR UR16, SR_CTAID.Y ;  /* 0x00000000001079c3 */ /* 0x000ea20000002600 */
[----:B------:R-:W-:Y:S01]  /*0030*/  ULDC.64 UR4, c[0x0][0x240] ;  /* 0x0000900000047ab9 */ /* 0x000fe20000000a00 */
[----:B------:R-:W-:Y:S01]  /*0040*/  ULDC.64 UR20, c[0x0][0x208] ;  /* 0x0000820000147ab9 */ /* 0x000fe20000000a00 */
[----:B------:R-:W3:Y:S01]  /*0050*/  S2R R3, SR_CTAID.X ;  /* 0x0000000000037919 */ /* 0x000ee20000002500 */
[----:B0-----:R-:W-:-:S04]  /*0060*/  IADD3 R1, R1, -0xa0, RZ ;  /* 0xffffff6001017810 */ /* 0x001fc80007ffe0ff */
[----:B------:R-:W0:Y:S08]  /*0070*/  LDC R65, c[0x0][0x248] ;  /* 0x00009200ff417b82 */ /* 0x000e300000000800 */
[----:B------:R-:W4:Y:S01]  /*0080*/  LDC.64 R6, c[0x0][0x210] ;  /* 0x00008400ff067b82 */ /* 0x000f220000000a00 */
[----:B------:R-:W-:Y:S01]  /*0090*/  UMOV UR13, 0x400 ;  /* 0x00000400000d7882 */ /* 0x000fe20000000000 */
[----:B------:R-:W-:Y:S01]  /*00a0*/  ULDC UR12, c[0x0][0x280] ;  /* 0x0000a000000c7ab9 */ /* 0x000fe20000000800 */
[----:B--2---:R-:W-:-:S04]  /*00b0*/  UIMAD UR4, UR16, UR4, URZ ;  /* 0x00000004100472a4 */ /* 0x004fc8000f8e023f */
[----:B------:R-:W-:Y:S01]  /*00c0*/  USHF.L.U32 UR6, UR4, 0x1, URZ ;  /* 0x0000000104067899 */ /* 0x000fe2000800063f */
[----:B-1----:R-:W-:Y:S01]  /*00d0*/  LOP3.LUT R0, R184, 0xff, RZ, 0xc0, !PT ;  /* 0x000000ffb8007812 */ /* 0x002fe200078ec0ff */
[C---:B0-----:R-:W-:Y:S01]  /*00e0*/  IMAD R15, R65.reuse, 0x6, RZ ;  /* 0x00000006410f7824 */ /* 0x041fe200078e02ff */
[----:B------:R-:W-:Y:S02]  /*00f0*/  LEA R5, R65, R65, 0x1 ;  /* 0x0000004141057211 */ /* 0x000fe400078e08ff */
[----:B---3--:R-:W-:-:S05]  /*0100*/  LEA R2, R3, R0, 0x8 ;  /* 0x0000000003027211 */ /* 0x008fca00078e40ff */
[----:B------:R-:W-:Y:S01]  /*0110*/  IMAD R2, R2, UR5, RZ ;  /* 0x0000000502027c24 */ /* 0x000fe2000f8e02ff */
[----:B------:R-:W-:Y:S01]  /*0120*/  UIMAD.WIDE UR4, UR4, 0x2, URZ ;  /* 0x00000002040478a5 */ /* 0x000fe2000f8e023f */
[----:B------:R-:W-:Y:S02]  /*0130*/  IMAD R27, R65, 0xc, RZ ;  /* 0x0000000c411b7824 */ /* 0x000fe400078e02ff */
[C---:B------:R-:W-:Y:S01]  /*0140*/  IMAD.HI R4, R2.reuse, 0x2, RZ ;  /* 0x0000000202047827 */ /* 0x040fe200078e02ff */
[----:B------:R-:W-:-:S04]  /*0150*/  SHF.L.U32 R3, R2, 0x1, RZ ;  /* 0x0000000102037819 */ /* 0x000fc800000006ff */
[----:B----4-:R-:W-:Y:S01]  /*0160*/  IADD3 R2, P0, P1, R3, UR6, R6 ;  /* 0x0000000603027c10 */ /* 0x010fe2000f91e006 */
[C---:B------:R-:W-:Y:S02]  /*0170*/  IMAD R9, R65.reuse, 0x22, RZ ;  /* 0x0000002241097824 */ /* 0x040fe400078e02ff */
[----:B------:R-:W-:Y:S01]  /*0180*/  IMAD R51, R65, 0x18, RZ ;  /* 0x0000001841337824 */ /* 0x000fe200078e02ff */
[----:B------:R-:W-:Y:S02]  /*0190*/  IADD3.X R3, R4, UR5, R7, P0, P1 ;  /* 0x0000000504037c10 */ /* 0x000fe400087e2407 */
[-C--:B------:R-:W-:Y:S02]  /*01a0*/  IADD3 R8, P4, R15, R2.reuse, RZ ;  /* 0x000000020f087210 */ /* 0x080fe40007f9e0ff */
[-C--:B------:R-:W-:Y:S01]  /*01b0*/  IADD3 R14, P5, R27, R2.reuse, RZ ;  /* 0x000000021b0e7210 */ /* 0x080fe20007fbe0ff */
[----:B------:R-:W-:Y:S01]  /*01c0*/  IMAD R75, R65, 0x30, RZ ;  /* 0x00000030414b7824 */ /* 0x000fe200078e02ff */
[-C--:B------:R-:W-:Y:S01]  /*01d0*/  IADD3 R36, P1, R9, R2.reuse, RZ ;  /* 0x0000000209247210 */ /* 0x080fe20007f3e0ff */
[----:B------:R-:W-:Y:S01]  /*01e0*/  IMAD R23, R65, 0xa, RZ ;  /* 0x0000000a41177824 */ /* 0x000fe200078e02ff */
[-C--:B------:R-:W-:Y:S01]  /*01f0*/  LEA.HI.X.SX32 R9, R5, R3.reuse, 0x1, P4 ;  /* 0x0000000305097211 */ /* 0x080fe200020f0eff */
[----:B------:R-:W-:Y:S01]  /*0200*/  IMAD R31, R65, 0xe, RZ ;  /* 0x0000000e411f7824 */ /* 0x000fe200078e02ff */
[-C--:B------:R-:W-:Y:S01]  /*0210*/  IADD3 R26, P4, R51, R2.reuse, RZ ;  /* 0x00000002331a7210 */ /* 0x080fe20007f9e0ff */
[----:B------:R-:W-:Y:S01]  /*0220*/  IMAD R39, R65, 0x12, RZ ;  /* 0x0000001241277824 */ /* 0x000fe200078e02ff */
[-C--:B------:R-:W-:Y:S01]  /*0230*/  LEA.HI.X.SX32 R15, R15, R3.reuse, 0x1, P5 ;  /* 0x000000030f0f7211 */ /* 0x080fe200028f0eff */
[C---:B------:R-:W-:Y:S01]  /*0240*/  IMAD R43, R65.reuse, 0x14, RZ ;  /* 0x00000014412b7824 */ /* 0x040fe200078e02ff */
[C---:B------:R-:W-:Y:S01]  /*0250*/  SHF.L.U32 R35, R65.reuse, 0x4, RZ ;  /* 0x0000000441237819 */ /* 0x040fe200000006ff */
[C---:B------:R-:W-:Y:S01]  /*0260*/  IMAD R47, R65.reuse, 0x16, RZ ;  /* 0x00000016412f7824 */ /* 0x040fe200078e02ff */
[C---:B------:R-:W-:Y:S01]  /*0270*/  SHF.L.U32 R7, R65.reuse, 0x1, RZ ;  /* 0x0000000141077819 */ /* 0x040fe200000006ff */
[C---:B------:R-:W-:Y:S01]  /*0280*/  IMAD R55, R65.reuse, 0x1a, RZ ;  /* 0x0000001a41377824 */ /* 0x040fe200078e02ff */
[CC--:B------:R-:W-:Y:S01]  /*0290*/  LEA R34, P5, R65.reuse, R2.reuse, 0x5 ;  /* 0x0000000241227211 */ /* 0x0c0fe200078a28ff */
        /* <DEDUP_REMOVED lines=9> */
[CC--:B------:R-:W-:Y:S01]  /*0330*/  LEA R6, P5, R65.reuse, R2.reuse, 0x2 ;  /* 0x0000000241067211 */ /* 0x0c0fe200078a10ff */
[----:B------:R-:W-:Y:S01]  /*0340*/  IMAD R29, R65, 0xd, RZ ;  /* 0x0000000d411d7824 */ /* 0x000fe200078e02ff */
[-C--:B------:R-:W-:Y:S01]  /*0350*/  LEA.HI.X.SX32 R51, R51, R3.reuse, 0x1, P6 ;  /* 0x0000000333337211 */ /* 0x080fe200030f0eff */
[C---:B------:R-:W-:Y:S01]  /*0360*/  IMAD R67, R65.reuse, 0x28, RZ ;  /* 0x0000002841437824 */ /* 0x040fe200078e02ff */
[C---:B------:R-:W-:Y:S01]  /*0370*/  SHF.L.U32 R11, R65.reuse, 0x2, RZ ;  /* 0x00000002410b7819 */ /* 0x040fe200000006ff */
[C---:B------:R-:W-:Y:S01]  /*0380*/  IMAD R77, R65.reuse, 0x32, RZ ;  /* 0x00000032414d7824 */ /* 0x040fe200078e02ff */
[CC--:B------:R-:W-:Y:S01]  /*0390*/  LEA R10, P6, R65.reuse, R2.reuse, 0x3 ;  /* 0x00000002410a7211 */ /* 0x0c0fe200078c18ff */
[C---:B------:R-:W-:Y:S01]  /*03a0*/  IMAD R69, R65.reuse, 0x2a, RZ ;  /* 0x0000002a41457824 */ /* 0x040fe200078e02ff */
[C---:B------:R-:W-:Y:S01]  /*03b0*/  LEA.HI.X.SX32 R5, R65.reuse, R3, 0x1, P4 ;  /* 0x0000000341057211 */ /* 0x040fe200020f0eff */
[C---:B------:R-:W-:Y:S01]  /*03c0*/  IMAD R79, R65.reuse, 0x34, RZ ;  /* 0x00000034414f7824 */ /* 0x040fe200078e02ff */
[C---:B------:R-:W-:Y:S01]  /*03d0*/  LEA R13, R65.reuse, R65, 0x2 ;  /* 0x00000041410d7211 */ /* 0x040fe200078e10ff */
[----:B------:R-:W-:Y:S01]  /*03e0*/  IMAD R71, R65, 0x2c, RZ ;  /* 0x0000002c41477824 */ /* 0x000fe200078e02ff */
[-C--:B------:R-:W-:Y:S01]  /*03f0*/  IADD3 R12, P4, R23, R2.reuse, RZ ;  /* 0x00000002170c7210 */ /* 0x080fe20007f9e0ff */
[----:B------:R-:W-:Y:S01]  /*0400*/  IMAD R41, R65, 0x13, RZ ;  /* 0x0000001341297824 */ /* 0x000fe200078e02ff */
[----:B------:R-:W-:Y:S01]  /*0410*/  LEA.HI.X.SX32 R7, R7, R3, 0x1, P5 ;  /* 0x0000000307077211 */ /* 0x000fe200028f0eff */
[C---:B------:R-:W-:Y:S01]  /*0420*/  IMAD R73, R65.reuse, 0x2e, RZ ;  /* 0x0000002e41497824 */ /* 0x040fe200078e02ff */
[C---:B------:R-:W-:Y:S01]  /*0430*/  LEA R17, R65.reuse, -R65, 0x3 ;  /* 0x8000004141117211 */ /* 0x040fe200078e18ff */
[----:B------:R-:W-:Y:S01]  /*0440*/  IMAD R53, R65, 0x19, RZ ;  /* 0x0000001941357824 */ /* 0x000fe200078e02ff */
[-C--:B------:R-:W-:Y:S01]  /*0450*/  IADD3 R16, P5, R31, R2.reuse, RZ ;  /* 0x000000021f107210 */ /* 0x080fe20007fbe0ff */
[----:B------:R-:W-:Y:S01]  /*0460*/  IMAD R81, R65, 0x36, RZ ;  /* 0x0000003641517824 */ /* 0x000fe200078e02ff */
[----:B------:R-:W-:Y:S01]  /*0470*/  LEA.HI.X.SX32 R11, R11, R3, 0x1, P6 ;  /* 0x000000030b0b7211 */ /* 0x000fe200030f0eff */
[C---:B------:R-:W-:Y:S01]  /*0480*/  IMAD R45, R65.reuse, 0x15, RZ ;  /* 0x00000015412d7824 */ /* 0x040fe200078e02ff */
[C---:B------:R-:W-:Y:S01]  /*0490*/  LEA R21, R65.reuse, R65, 0x3 ;  /* 0x0000004141157211 */ /* 0x040fe200078e18ff */
[----:B------:R-:W-:Y:S01]  /*04a0*/  IMAD R83, R65, 0x38, RZ ;  /* 0x0000003841537824 */ /* 0x000fe200078e02ff */
[-C--:B------:R-:W-:Y:S01]  /*04b0*/  IADD3 R20, P6, R39, R2.reuse, RZ ;  /* 0x0000000227147210 */ /* 0x080fe20007fde0ff */
[----:B------:R-:W-:Y:S01]  /*04c0*/  IMAD R85, R65, 0x3a, RZ ;  /* 0x0000003a41557824 */ /* 0x000fe200078e02ff */
[-C--:B------:R-:W-:Y:S01]  /*04d0*/  LEA.HI.X.SX32 R13, R13, R3.reuse, 0x1, P4 ;  /* 0x000000030d0d7211 */ /* 0x080fe200020f0eff */
[----:B------:R-:W-:Y:S01]  /*04e0*/  IMAD R49, R65, 0x17, RZ ;  /* 0x0000001741317824 */ /* 0x000fe200078e02ff */
[-C--:B------:R-:W-:Y:S01]  /*04f0*/  IADD3 R22, P4, R43, R2.reuse, RZ ;  /* 0x000000022b167210 */ /* 0x080fe20007f9e0ff */
[----:B------:R-:W-:Y:S01]  /*0500*/  IMAD R87, R65, 0x3c, RZ ;  /* 0x0000003c41577824 */ /* 0x000fe200078e02ff */
[----:B------:R-:W-:Y:S01]  /*0510*/  LEA.HI.X.SX32 R17, R17, R3, 0x1, P5 ;  /* 0x0000000311117211 */ /* 0x000fe200028f0eff */
[----:B------:R-:W-:Y:S01]  /*0520*/  IMAD R89, R65, 0x3e, RZ ;  /* 0x0000003e41597824 */ /* 0x000fe200078e02ff */
[----:B------:R-:W-:Y:S01]  /*0530*/  IADD3 R24, P5, R47, R2, RZ ;  /* 0x000000022f187210 */ /* 0x000fe20007fbe0ff */
[----:B------:R0:W2:Y:S01]  /*0540*/  LDG.E.U16 R64, desc[UR20][R2.64] ;  /* 0x0000001402407981 */ /* 0x0000a2000c1e1500 */
[----:B------:R-:W-:-:S02]  /*0550*/  SHF.L.U32 R19, R65, 0x3, RZ ;  /* 0x0000000341137819 */ /* 0x000fc400000006ff */
[C---:B------:R-:W-:Y:S01]  /*0560*/  LEA R37, R65.reuse, R65, 0x4 ;  /* 0x0000004141257211 */ /* 0x040fe200078e20ff */
[----:B------:R-:W3:Y:S01]  /*0570*/  LDG.E.U16 R34, desc[UR20][R34.64] ;  /* 0x0000001422227981 */ /* 0x000ee2000c1e1500 */
[-C--:B------:R-:W-:Y:S02]  /*0580*/  LEA R18, P2, R65, R2.reuse, 0x4 ;  /* 0x0000000241127211 */ /* 0x080fe400078420ff */
[-C--:B------:R-:W-:Y:S01]  /*0590*/  LEA.HI.X.SX32 R21, R21, R3.reuse, 0x1, P6 ;  /* 0x0000000315157211 */ /* 0x080fe200030f0eff */
[----:B------:R-:W4:Y:S01]  /*05a0*/  LDG.E.U16 R50, desc[UR20][R50.64] ;  /* 0x0000001432327981 */ /* 0x000f22000c1e1500 */
[-C--:B------:R-:W-:Y:S01]  /*05b0*/  IADD3 R38, P0, R57, R2.reuse, RZ ;  /* 0x0000000239267210 */ /* 0x080fe20007f1e0ff */
[----:B------:R-:W-:Y:S01]  /*05c0*/  IMAD R57, R65, 0x1b, RZ ;  /* 0x0000001b41397824 */ /* 0x000fe200078e02ff */
[----:B------:R-:W-:Y:S01]  /*05d0*/  IADD3 R28, P6, R55, R2, RZ ;  /* 0x00000002371c7210 */ /* 0x000fe20007fde0ff */
[----:B------:R-:W5:Y:S01]  /*05e0*/  LDG.E.U16 R4, desc[UR20][R4.64] ;  /* 0x0000001404047981 */ /* 0x000f62000c1e1500 */
[----:B------:R-:W-:-:S02]  /*05f0*/  LEA.HI.X.SX32 R23, R23, R3, 0x1, P4 ;  /* 0x0000000317177211 */ /* 0x000fc400020f0eff */
[-C--:B------:R-:W-:Y:S01]  /*0600*/  IADD3 R30, P4, R59, R2.reuse, RZ ;  /* 0x000000023b1e7210 */ /* 0x080fe20007f9e0ff */
[----:B------:R-:W5:Y:S01]  /*0610*/  LDG.E.U16 R20, desc[UR20][R20.64] ;  /* 0x0000001414147981 */ /* 0x000f62000c1e1500 */
[----:B------:R-:W-:Y:S02]  /*0620*/  LEA.HI.X.SX32 R25, R25, R3, 0x1, P5 ;  /* 0x0000000319197211 */ /* 0x000fe400028f0eff */
[----:B------:R-:W-:Y:S01]  /*0630*/  LEA R33, R65, -R65, 0x4 ;  /* 0x8000004141217211 */ /* 0x000fe200078e20ff */
[----:B------:R-:W5:Y:S01]  /*0640*/  LDG.E.U16 R6, desc[UR20][R6.64] ;  /* 0x0000001406067981 */ /* 0x000f62000c1e1500 */
[-C--:B------:R-:W-:Y:S02]  /*0650*/  IADD3 R32, P5, R63, R2.reuse, RZ ;  /* 0x000000023f207210 */ /* 0x080fe40007fbe0ff */
[----:B------:R-:W-:Y:S01]  /*0660*/  IADD3 R40, P3, R61, R2, RZ ;  /* 0x000000023d287210 */ /* 0x000fe20007f7e0ff */
[----:B------:R-:W-:Y:S01]  /*0670*/  IMAD R61, R65, 0x1d, RZ ;  /* 0x0000001d413d7824 */ /* 0x000fe200078e02ff */
[-C--:B------:R-:W-:Y:S01]  /*0680*/  LEA.HI.X.SX32 R19, R19, R3.reuse, 0x1, P2 ;  /* 0x0000000313137211 */ /* 0x080fe200010f0eff */
[----:B------:R-:W5:Y:S01]  /*0690*/  LDG.E.U16 R22, desc[UR20][R22.64] ;  /* 0x0000001416167981 */ /* 0x000f62000c1e1500 */
[----:B------:R-:W-:-:S02]  /*06a0*/  LEA.HI.X.SX32 R37, R37, R3, 0x1, P1 ;  /* 0x0000000325257211 */ /* 0x000fc400008f0eff */
[-C--:B------:R-:W-:Y:S01]  /*06b0*/  IADD3 R42, P2, R67, R2.reuse, RZ ;  /* 0x00000002432a7210 */ /* 0x080fe20007f5e0ff */
[----:B------:R-:W5:Y:S01]  /*06c0*/  LDG.E.U16 R18, desc[UR20][R18.64] ;  /* 0x0000001412127981 */ /* 0x000f62000c1e1500 */
[-C--:B------:R-:W-:Y:S02]  /*06d0*/  LEA.HI.X.SX32 R29, R29, R3.reuse, 0x1, P6 ;  /* 0x000000031d1d7211 */ /* 0x080fe400030f0eff */
[-C--:B------:R-:W-:Y:S01]  /*06e0*/  IADD3 R52, P1, R77, R2.reuse, RZ ;  /* 0x000000024d347210 */ /* 0x080fe20007f3e0ff */
[----:B------:R-:W5:Y:S01]  /*06f0*/  LDG.E.U16 R36, desc[UR20][R36.64] ;  /* 0x0000001424247981 */ /* 0x000f62000c1e1500 */
[-C--:B------:R-:W-:Y:S02]  /*0700*/  LEA.HI.X.SX32 R39, R39, R3.reuse, 0x1, P0 ;  /* 0x0000000327277211 */ /* 0x080fe400000f0eff */
[----:B------:R-:W-:Y:S01]  /*0710*/  IADD3 R44, P6, R69, R2, RZ ;  /* 0x00000002452c7210 */ /* 0x000fe20007fde0ff */
[----:B------:R-:W5:Y:S01]  /*0720*/  LDG.E.U16 R8, desc[UR20][R8.64] ;  /* 0x0000001408087981 */ /* 0x000f62000c1e1500 */
[----:B------:R-:W-:-:S02]  /*0730*/  LEA.HI.X.SX32 R31, R31, R3, 0x1, P4 ;  /* 0x000000031f1f7211 */ /* 0x000fc400020f0eff */
[-C--:B------:R-:W-:Y:S01]  /*0740*/  IADD3 R54, P0, R79, R2.reuse, RZ ;  /* 0x000000024f367210 */ /* 0x080fe20007f1e0ff */
[----:B------:R-:W5:Y:S01]  /*0750*/  LDG.E.U16 R38, desc[UR20][R38.64] ;  /* 0x0000001426267981 */ /* 0x000f62000c1e1500 */
[-C--:B------:R-:W-:Y:S02]  /*0760*/  IADD3 R46, P4, R71, R2.reuse, RZ ;  /* 0x00000002472e7210 */ /* 0x080fe40007f9e0ff */
[-C--:B------:R-:W-:Y:S01]  /*0770*/  LEA.HI.X.SX32 R33, R33, R3.reuse, 0x1, P5 ;  /* 0x0000000321217211 */ /* 0x080fe200028f0eff */
[----:B------:R-:W5:Y:S01]  /*0780*/  LDG.E.U16 R24, desc[UR20][R24.64] ;  /* 0x0000001418187981 */ /* 0x000f62000c1e1500 */
[-C--:B------:R-:W-:Y:S02]  /*0790*/  IADD3 R48, P5, R73, R2.reuse, RZ ;  /* 0x0000000249307210 */ /* 0x080fe40007fbe0ff */
[----:B------:R-:W-:Y:S01]  /*07a0*/  LEA.HI.X.SX32 R41, R41, R3, 0x1, P3 ;  /* 0x0000000329297211 */ /* 0x000fe200018f0eff */
[----:B------:R-:W5:Y:S01]  /*07b0*/  LDG.E.U16 R26, desc[UR20][R26.64] ;  /* 0x000000141a1a7981 */ /* 0x000f62000c1e1500 */
[----:B------:R-:W-:-:S02]  /*07c0*/  IADD3 R56, P3, R81, R2, RZ ;  /* 0x0000000251387210 */ /* 0x000fc40007f7e0ff */
[-C--:B------:R-:W-:Y:S01]  /*07d0*/  LEA.HI.X.SX32 R43, R43, R3.reuse, 0x1, P2 ;  /* 0x000000032b2b7211 */ /* 0x080fe200010f0eff */
[----:B------:R-:W5:Y:S01]  /*07e0*/  LDG.E.U16 R40, desc[UR20][R40.64] ;  /* 0x0000001428287981 */ /* 0x000f62000c1e1500 */
[-C--:B------:R-:W-:Y:S02]  /*07f0*/  LEA.HI.X.SX32 R53, R53, R3.reuse, 0x1, P1 ;  /* 0x0000000335357211 */ /* 0x080fe400008f0eff */
[-C--:B------:R-:W-:Y:S01]  /*0800*/  IADD3 R58, P2, R83, R2.reuse, RZ ;  /* 0x00000002533a7210 */ /* 0x080fe20007f5e0ff */
[----:B------:R-:W5:Y:S01]  /*0810*/  LDG.E.U16 R10, desc[UR20][R10.64] ;  /* 0x000000140a0a7981 */ /* 0x000f62000c1e1500 */
[-C--:B------:R-:W-:Y:S02]  /*0820*/  LEA.HI.X.SX32 R45, R45, R3.reuse, 0x1, P6 ;  /* 0x000000032d2d7211 */ /* 0x080fe400030f0eff */
[----:B------:R-:W-:Y:S01]  /*0830*/  LEA.HI.X.SX32 R55, R55, R3, 0x1, P0 ;  /* 0x0000000337377211 */ /* 0x000fe200000f0eff */
[----:B------:R-:W5:Y:S01]  /*0840*/  LDG.E.U16 R52, desc[UR20][R52.64] ;  /* 0x0000001434347981 */ /* 0x000f62000c1e1500 */
[----:B------:R-:W-:-:S02]  /*0850*/  IADD3 R60, P6, R85, R2, RZ ;  /* 0x00000002553c7210 */ /* 0x000fc40007fde0ff */
[-C--:B------:R-:W-:Y:S01]  /*0860*/  LEA.HI.X.SX32 R47, R47, R3.reuse, 0x1, P4 ;  /* 0x000000032f2f7211 */ /* 0x080fe200020f0eff */
[----:B------:R-:W5:Y:S01]  /*0870*/  LDG.E.U16 R54, desc[UR20][R54.64] ;  /* 0x0000001436367981 */ /* 0x000f62000c1e1500 */
[-C--:B------:R-:W-:Y:S02]  /*0880*/  IADD3 R62, P4, R87, R2.reuse, RZ ;  /* 0x00000002573e7210 */ /* 0x080fe40007f9e0ff */
[----:B------:R-:W-:Y:S01]  /*0890*/  LEA.HI.X.SX32 R49, R49, R3, 0x1, P5 ;  /* 0x0000000331317211 */ /* 0x000fe200028f0eff */
[----:B------:R-:W5:Y:S01]  /*08a0*/  LDG.E.U16 R42, desc[UR20][R42.64] ;  /* 0x000000142a2a7981 */ /* 0x000f62000c1e1500 */
[----:B0-----:R-:W-:Y:S02]  /*08b0*/  IADD3 R2, P5, R89, R2, RZ ;  /* 0x0000000259027210 */ /* 0x001fe40007fbe0ff */
[----:B------:R-:W-:Y:S01]  /*08c0*/  LEA R65, R65, -R65, 0x5 ;  /* 0x8000004141417211 */ /* 0x000fe200078e28ff */
[----:B------:R0:W5:Y:S01]  /*08d0*/  LDG.E.U16 R12, desc[UR20][R12.64] ;  /* 0x000000140c0c7981 */ /* 0x000162000c1e1500 */
[----:B------:R-:W-:-:S02]  /*08e0*/  LEA.HI.X.SX32 R57, R57, R3, 0x1, P3 ;  /* 0x0000000339397211 */ /* 0x000fc400018f0eff */
[-C--:B------:R-:W-:Y:S01]  /*08f0*/  LEA.HI.X.SX32 R59, R59, R3.reuse, 0x1, P2 ;  /* 0x000000033b3b7211 */ /* 0x080fe200010f0eff */
[----:B------:R-:W5:Y:S01]  /*0900*/  LDG.E.U16 R28, desc[UR20][R28.64] ;  /* 0x000000141c1c7981 */ /* 0x000f62000c1e1500 */
[-C--:B------:R-:W-:Y:S02]  /*0910*/  LEA.HI.X.SX32 R61, R61, R3.reuse, 0x1, P6 ;  /* 0x000000033d3d7211 */ /* 0x080fe400030f0eff */
[-C--:B------:R-:W-:Y:S01]  /*0920*/  LEA.HI.X.SX32 R63, R63, R3.reuse, 0x1, P4 ;  /* 0x000000033f3f7211 */ /* 0x080fe200020f0eff */
[----:B------:R-:W5:Y:S01]  /*0930*/  LDG.E.U16 R56, desc[UR20][R56.64] ;  /* 0x0000001438387981 */ /* 0x000f62000c1e1500 */
[----:B------:R-:W-:-:S03]  /*0940*/  LEA.HI.X.SX32 R3, R65, R3, 0x1, P5 ;  /* 0x0000000341037211 */ /* 0x000fc600028f0eff */
[----:B------:R-:W5:Y:S04]  /*0950*/  LDG.E.U16 R58, desc[UR20][R58.64] ;  /* 0x000000143a3a7981 */ /* 0x000f68000c1e1500 */
        /* <DEDUP_REMOVED lines=9> */
[----:B------:R1:W5:Y:S01]  /*09f0*/  LDG.E.U16 R2, desc[UR20][R2.64] ;  /* 0x0000001402027981 */ /* 0x000362000c1e1500 */
[----:B------:R-:W1:Y:S01]  /*0a00*/  S2UR UR4, SR_CgaCtaId ;  /* 0x00000000000479c3 */ /* 0x000e620000008800 */
[----:B0-----:R-:W-:-:S02]  /*0a10*/  SHF.L.U32 R13, R184, 0x1, RZ ;  /* 0x00000001b80d7819 */ /* 0x001fc400000006ff */
[----:B------:R-:W-:Y:S02]  /*0a20*/  LOP3.LUT R11, R184, 0xc0, RZ, 0xc0, !PT ;  /* 0x000000c0b80b7812 */ /* 0x000fe400078ec0ff */
[----:B------:R-:W-:Y:S01]  /*0a30*/  LOP3.LUT R66, R13, 0x7e, RZ, 0xc0, !PT ;  /* 0x0000007e0d427812 */ /* 0x000fe200078ec0ff */
[----:B------:R-:W-:-:S03]  /*0a40*/  UISETP.GE.AND UP0, UPT, UR12, 0x1, UPT ;  /* 0x000000010c00788c */ /* 0x000fc6000bf06270 */
[----:B------:R-:W-:-:S03]  /*0a50*/  LEA R5, R11, R66, 0x6 ;  /* 0x000000420b057211 */ /* 0x000fc600078e30ff */
[----:B------:R-:W-:Y:S02]  /*0a60*/  PLOP3.LUT P0, PT, PT, PT, UP0, 0x80, 0x0 ;  /* 0x000000000000781c */ /* 0x000fe40003f0f008 */
[C---:B------:R-:W-:Y:S02]  /*0a70*/  LOP3.LUT R7, R5.reuse, 0x10, RZ, 0x3c, !PT ;  /* 0x0000001005077812 */ /* 0x040fe400078e3cff */
[C---:B-1----:R-:W-:Y:S01]  /*0a80*/  LOP3.LUT R3, R5.reuse, 0x20, RZ, 0x3c, !PT ;  /* 0x0000002005037812 */ /* 0x042fe200078e3cff */
[----:B------:R-:W-:Y:S01]  /*0a90*/  ULEA UR13, UR4, UR13, 0x18 ;  /* 0x0000000d040d7291 */ /* 0x000fe2000f8ec03f */
[C---:B------:R-:W-:Y:S02]  /*0aa0*/  LOP3.LUT R9, R5.reuse, 0x30, RZ, 0x3c, !PT ;  /* 0x0000003005097812 */ /* 0x040fe400078e3cff */
[C---:B------:R-:W-:Y:S02]  /*0ab0*/  LOP3.LUT R15, R5.reuse, 0x40, RZ, 0x3c, !PT ;  /* 0x00000040050f7812 */ /* 0x040fe400078e3cff */
[----:B------:R-:W-:-:S02]  /*0ac0*/  LOP3.LUT R17, R5, 0x70, RZ, 0x3c, !PT ;  /* 0x0000007005117812 */ /* 0x000fc400078e3cff */
[----:B------:R-:W-:Y:S02]  /*0ad0*/  CS2R R168, SRZ ;  /* 0x0000000000a87805 */ /* 0x000fe4000001ff00 */
[----:B------:R-:W-:Y:S02]  /*0ae0*/  MOV R89, 0xff800000 ;  /* 0xff80000000597802 */ /* 0x000fe40000000f00 */
[----:B------:R-:W-:Y:S02]  /*0af0*/  CS2R R170, SRZ ;  /* 0x0000000000aa7805 */ /* 0x000fe4000001ff00 */
[----:B------:R-:W-:Y:S02]  /*0b00*/  MOV R88, 0xff800000 ;  /* 0xff80000000587802 */ /* 0x000fe40000000f00 */
[----:B------:R-:W-:Y:S02]  /*0b10*/  CS2R R172, SRZ ;  /* 0x0000000000ac7805 */ /* 0x000fe4000001ff00 */
[----:B------:R-:W-:-:S02]  /*0b20*/  MOV R119, 0xff800000 ;  /* 0xff80000000777802 */ /* 0x000fc40000000f00 */
[----:B------:R-:W-:Y:S02]  /*0b30*/  CS2R R174, SRZ ;  /* 0x0000000000ae7805 */ /* 0x000fe4000001ff00 */
[----:B------:R-:W-:Y:S02]  /*0b40*/  CS2R R176, SRZ ;  /* 0x0000000000b07805 */ /* 0x000fe4000001ff00 */
[----:B------:R-:W-:Y:S02]  /*0b50*/  CS2R R178, SRZ ;  /* 0x0000000000b27805 */ /* 0x000fe4000001ff00 */
[----:B------:R-:W-:Y:S02]  /*0b60*/  CS2R R180, SRZ ;  /* 0x0000000000b47805 */ /* 0x000fe4000001ff00 */
[----:B------:R-:W-:Y:S02]  /*0b70*/  CS2R R182, SRZ ;  /* 0x0000000000b67805 */ /* 0x000fe4000001ff00 */
[----:B------:R-:W-:-:S02]  /*0b80*/  CS2R R152, SRZ ;  /* 0x0000000000987805 */ /* 0x000fc4000001ff00 */
[----:B------:R-:W-:Y:S02]  /*0b90*/  CS2R R154, SRZ ;  /* 0x00000000009a7805 */ /* 0x000fe4000001ff00 */
[----:B------:R-:W-:Y:S02]  /*0ba0*/  CS2R R156, SRZ ;  /* 0x00000000009c7805 */ /* 0x000fe4000001ff00 */
[----:B------:R-:W-:Y:S02]  /*0bb0*/  CS2R R158, SRZ ;  /* 0x00000000009e7805 */ /* 0x000fe4000001ff00 */
[----:B------:R-:W-:Y:S02]  /*0bc0*/  CS2R R160, SRZ ;  /* 0x0000000000a07805 */ /* 0x000fe4000001ff00 */
[----:B------:R-:W-:Y:S02]  /*0bd0*/  CS2R R162, SRZ ;  /* 0x0000000000a27805 */ /* 0x000fe4000001ff00 */
[----:B------:R-:W-:-:S02]  /*0be0*/  CS2R R164, SRZ ;  /* 0x0000000000a47805 */ /* 0x000fc4000001ff00 */
[----:B------:R-:W-:Y:S01]  /*0bf0*/  CS2R R166, SRZ ;  /* 0x0000000000a67805 */ /* 0x000fe2000001ff00 */
[----:B--2---:R-:W-:Y:S04]  /*0c00*/  STS.U16 [R5+UR13], R64 ;  /* 0x0000004005007988 */ /* 0x004fe8000800040d */
[----:B---3--:R-:W-:Y:S04]  /*0c10*/  STS.U16 [R5+UR13+0x800], R34 ;  /* 0x0008002205007988 */ /* 0x008fe8000800040d */
[----:B----4-:R-:W-:Y:S04]  /*0c20*/  STS.U16 [R5+UR13+0xc00], R50 ;  /* 0x000c003205007988 */ /* 0x010fe8000800040d */
[----:B-----5:R-:W-:Y:S04]  /*0c30*/  STS.U16 [R5+UR13+0x400], R18 ;  /* 0x0004001205007988 */ /* 0x020fe8000800040d */
[----:B------:R-:W-:Y:S04]  /*0c40*/  STS.U16 [R7+UR13+0x80], R4 ;  /* 0x0000800407007988 */ /* 0x000fe8000800040d */
[----:B------:R-:W-:Y:S04]  /*0c50*/  STS.U16 [R7+UR13+0x480], R20 ;  /* 0x0004801407007988 */ /* 0x000fe8000800040d */
[----:B------:R-:W-:Y:S04]  /*0c60*/  STS.U16 [R7+UR13+0x880], R36 ;  /* 0x0008802407007988 */ /* 0x000fe8000800040d */
[----:B------:R0:W-:Y:S04]  /*0c70*/  STS.U16 [R7+UR13+0xc80], R52 ;  /* 0x000c803407007988 */ /* 0x0001e8000800040d */
[----:B------:R-:W-:Y:S04]  /*0c80*/  STS.U16 [R3+UR13+0x100], R6 ;  /* 0x0001000603007988 */ /* 0x000fe8000800040d */
[----:B------:R-:W-:Y:S01]  /*0c90*/  STS.U16 [R3+UR13+0x500], R22 ;  /* 0x0005001603007988 */ /* 0x000fe2000800040d */
[----:B0-----:R-:W-:-:S03]  /*0ca0*/  LOP3.LUT R7, R5, 0x50, RZ, 0x3c, !PT ;  /* 0x0000005005077812 */ /* 0x001fc600078e3cff */
[----:B------:R-:W-:Y:S04]  /*0cb0*/  STS.U16 [R3+UR13+0x900], R38 ;  /* 0x0009002603007988 */ /* 0x000fe8000800040d */
[----:B------:R0:W-:Y:S04]  /*0cc0*/  STS.U16 [R3+UR13+0xd00], R54 ;  /* 0x000d003603007988 */ /* 0x0001e8000800040d */
[----:B------:R1:W-:Y:S04]  /*0cd0*/  STS.U16 [R9+UR13+0x180], R8 ;  /* 0x0001800809007988 */ /* 0x0003e8000800040d */
[----:B------:R-:W-:Y:S01]  /*0ce0*/  STS.U16 [R9+UR13+0x580], R24 ;  /* 0x0005801809007988 */ /* 0x000fe2000800040d */
[----:B0-----:R-:W-:-:S03]  /*0cf0*/  LOP3.LUT R3, R5, 0x60, RZ, 0x3c, !PT ;  /* 0x0000006005037812 */ /* 0x001fc600078e3cff */
[----:B------:R-:W-:Y:S04]  /*0d00*/  STS.U16 [R9+UR13+0x980], R40 ;  /* 0x0009802809007988 */ /* 0x000fe8000800040d */
[----:B------:R0:W-:Y:S04]  /*0d10*/  STS.U16 [R9+UR13+0xd80], R56 ;  /* 0x000d803809007988 */ /* 0x0001e8000800040d */
[----:B------:R-:W-:Y:S04]  /*0d20*/  STS.U16 [R15+UR13+0x200], R10 ;  /* 0x0002000a0f007988 */ /* 0x000fe8000800040d */
[----:B------:R-:W-:Y:S04]  /*0d30*/  STS.U16 [R15+UR13+0x600], R26 ;  /* 0x0006001a0f007988 */ /* 0x000fe8000800040d */
[----:B------:R-:W-:Y:S04]  /*0d40*/  STS.U16 [R15+UR13+0xa00], R42 ;  /* 0x000a002a0f007988 */ /* 0x000fe8000800040d */
[----:B------:R-:W-:Y:S04]  /*0d50*/  STS.U16 [R15+UR13+0xe00], R58 ;  /* 0x000e003a0f007988 */ /* 0x000fe8000800040d */
[----:B------:R-:W-:Y:S04]  /*0d60*/  STS.U16 [R7+UR13+0x280], R12 ;  /* 0x0002800c07007988 */ /* 0x000fe8000800040d */
[----:B------:R-:W-:Y:S04]  /*0d70*/  STS.U16 [R7+UR13+0x680], R28 ;  /* 0x0006801c07007988 */ /* 0x000fe8000800040d */
[----:B------:R-:W-:Y:S04]  /*0d80*/  STS.U16 [R7+UR13+0xa80], R44 ;  /* 0x000a802c07007988 */ /* 0x000fe8000800040d */
[----:B------:R2:W-:Y:S04]  /*0d90*/  STS.U16 [R7+UR13+0xe80], R60 ;  /* 0x000e803c07007988 */ /* 0x0005e8000800040d */
[----:B------:R3:W-:Y:S04]  /*0da0*/  STS.U16 [R3+UR13+0x300], R14 ;  /* 0x0003000e03007988 */ /* 0x0007e8000800040d */
[----:B------:R3:W-:Y:S04]  /*0db0*/  STS.U16 [R3+UR13+0x700], R30 ;  /* 0x0007001e03007988 */ /* 0x0007e8000800040d */
[----:B------:R3:W-:Y:S04]  /*0dc0*/  STS.U16 [R3+UR13+0xb00], R46 ;  /* 0x000b002e03007988 */ /* 0x0007e8000800040d */
[----:B------:R3:W-:Y:S01]  /*0dd0*/  STS.U16 [R3+UR13+0xf00], R62 ;  /* 0x000f003e03007988 */ /* 0x0007e2000800040d */
[----:B-1----:R-:W-:-:S03]  /*0de0*/  MOV R8, 0x3f800000 ;  /* 0x3f80000000087802 */ /* 0x002fc60000000f00 */
[----:B------:R3:W-:Y:S01]  /*0df0*/  STS.U16 [R17+UR13+0x380], R16 ;  /* 0x0003801011007988 */ /* 0x0007e2000800040d */
[----:B0-----:R-:W-:-:S03]  /*0e00*/  MOV R9, 0xff800000 ;  /* 0xff80000000097802 */ /* 0x001fc60000000f00 */
[----:B------:R3:W-:Y:S01]  /*0e10*/  STS.U16 [R17+UR13+0x780], R32 ;  /* 0x0007802011007988 */ /* 0x0007e2000800040d */
[----:B--2---:R-:W-:-:S03]  /*0e20*/  MOV R7, 0x3f800000 ;  /* 0x3f80000000077802 */ /* 0x004fc60000000f00 */
[----:B------:R3:W-:Y:S01]  /*0e30*/  STS.U16 [R17+UR13+0xb80], R48 ;  /* 0x000b803011007988 */ /* 0x0007e2000800040d */
[----:B------:R-:W-:-:S03]  /*0e40*/  MOV R6, 0x3f800000 ;  /* 0x3f80000000067802 */ /* 0x000fc60000000f00 */
[----:B------:R3:W-:Y:S01]  /*0e50*/  STS.U16 [R17+UR13+0xf80], R2 ;  /* 0x000f800211007988 */ /* 0x0007e2000800040d */
[----:B------:R-:W-:Y:S01]  /*0e60*/  MOV R5, 0x3f800000 ;  /* 0x3f80000000057802 */ /* 0x000fe20000000f00 */
[----:B------:R-:W-:Y:S06]  /*0e70*/  @!P0 BRA `(.L_x_0) ;  /* 0x0000005400588947 */ /* 0x000fec0003800000 */
[----:B------:R-:W-:Y:S01]  /*0e80*/  SHF.L.U32 R10, R0, 0x1, RZ ;  /* 0x00000001000a7819 */ /* 0x000fe200000006ff */
[----:B------:R-:W-:Y:S01]  /*0e90*/  ULDC.64 UR6, c[0x0][0x250] ;  /* 0x0000940000067ab9 */ /* 0x000fe20000000a00 */
[C---:B------:R-:W-:Y:S01]  /*0ea0*/  LOP3.LUT R0, R184.reuse, 0x1f, RZ, 0xc0, !PT ;  /* 0x0000001fb8007812 */ /* 0x040fe200078ec0ff */
[----:B------:R-:W-:Y:S01]  /*0eb0*/  UIMAD UR6, UR16, UR6, URZ ;  /* 0x00000006100672a4 */ /* 0x000fe2000f8e023f */
[----:B---3--:R-:W-:Y:S01]  /*0ec0*/  LOP3.LUT R2, R184, 0x7f, RZ, 0xc0, !PT ;  /* 0x0000007fb8027812 */ /* 0x008fe200078ec0ff */
[----:B------:R-:W-:Y:S01]  /*0ed0*/  ULDC UR4, c[0x0][0x258] ;  /* 0x0000960000047ab9 */ /* 0x000fe20000000800 */
[----:B------:R-:W-:Y:S01]  /*0ee0*/  ULDC.64 UR8, c[0x0][0x260] ;  /* 0x0000980000087ab9 */ /* 0x000fe20000000a00 */
[----:B------:R-:W-:Y:S01]  /*0ef0*/  IMAD R0, R0, UR4, RZ ;  /* 0x0000000400007c24 */ /* 0x000fe2000f8e02ff */
[----:B------:R-:W-:Y:S01]  /*0f00*/  USHF.L.U32 UR4, UR6, 0x1, URZ ;  /* 0x0000000106047899 */ /* 0x000fe2000800063f */
[----:B------:R-:W-:Y:S01]  /*0f10*/  LOP3.LUT P0, RZ, R184, 0x80, RZ, 0xc0, !PT ;  /* 0x00000080b8ff7812 */ /* 0x000fe2000780c0ff */
[----:B------:R-:W-:Y:S01]  /*0f20*/  UIMAD UR10, UR16, UR8, URZ ;  /* 0x00000008100a72a4 */ /* 0x000fe2000f8e023f */
[----:B------:R-:W-:Y:S01]  /*0f30*/  IMAD R3, R2, UR9, RZ ;  /* 0x0000000902037c24 */ /* 0x000fe2000f8e02ff */
[----:B------:R-:W-:Y:S01]  /*0f40*/  SHF.L.U32 R2, R0, 0x1, RZ ;  /* 0x0000000100027819 */ /* 0x000fe200000006ff */
[----:B------:R-:W-:Y:S01]  /*0f50*/  ULDC.64 UR14, c[0x0][0x218] ;  /* 0x00008600000e7ab9 */ /* 0x000fe20000000a00 */
[----:B------:R-:W-:Y:S01]  /*0f60*/  USHF.L.U32 UR5, UR10, 0x1, URZ ;  /* 0x000000010a057899 */ /* 0x000fe2000800063f */
[----:B------:R-:W-:Y:S01]  /*0f70*/  SEL R4, RZ, 0x90, !P0 ;  /* 0x00000090ff047807 */ /* 0x000fe20004000000 */
[----:B------:R-:W-:Y:S01]  /*0f80*/  UIMAD.WIDE UR10, UR10, 0x2, URZ ;  /* 0x000000020a0a78a5 */ /* 0x000fe2000f8e023f */
[----:B------:R-:W-:Y:S01]  /*0f90*/  MOV R205, UR4 ;  /* 0x0000000400cd7c02 */ /* 0x000fe20008000f00 */
[----:B------:R-:W0:Y:S01]  /*0fa0*/  LDC R27, c[0x0][0x268] ;  /* 0x00009a00ff1b7b82 */ /* 0x000e220000000800 */
[----:B------:R-:W-:Y:S01]  /*0fb0*/  LOP3.LUT R6, R4, 0x7e, R13, 0x78, !PT ;  /* 0x0000007e04067812 */ /* 0x000fe200078e780d */
[----:B------:R-:W-:Y:S01]  /*0fc0*/  ULDC.64 UR18, c[0x0][0x220] ;  /* 0x0000880000127ab9 */ /* 0x000fe20000000a00 */
[----:B------:R-:W-:Y:S01]  /*0fd0*/  IADD3 R205, P0, P1, R2, UR14, R205 ;  /* 0x0000000e02cd7c10 */ /* 0x000fe2000f91e0cd */
[----:B------:R-:W-:Y:S01]  /*0fe0*/  IMAD.HI R0, R0, 0x2, RZ ;  /* 0x0000000200007827 */ /* 0x000fe200078e02ff */
[C---:B------:R-:W-:Y:S01]  /*0ff0*/  SHF.L.U32 R4, R3.reuse, 0x1, RZ ;  /* 0x0000000103047819 */ /* 0x040fe200000006ff */
[----:B------:R-:W-:Y:S01]  /*1000*/  UIADD3 UR10, UR13, 0x4000, URZ ;  /* 0x000040000d0a7890 */ /* 0x000fe2000fffe03f */
[----:B------:R-:W-:Y:S01]  /*1010*/  MOV R19, UR5 ;  /* 0x0000000500137c02 */ /* 0x000fe20008000f00 */
[----:B------:R-:W-:Y:S01]  /*1020*/  IMAD.HI R3, R3, 0x2, RZ ;  /* 0x0000000203037827 */ /* 0x000fe200078e02ff */
[--C-:B------:R-:W-:Y:S01]  /*1030*/  SHF.R.U32.HI R2, RZ, 0x5, R184.reuse ;  /* 0x00000005ff027819 */ /* 0x100fe200000116b8 */
[----:B------:R-:W-:Y:S01]  /*1040*/  UIMAD.WIDE UR4, UR6, 0x2, URZ ;  /* 0x00000002060478a5 */ /* 0x000fe2000f8e023f */
[----:B------:R-:W-:Y:S01]  /*1050*/  IADD3 R19, P2, P3, R4, UR18, R19 ;  /* 0x0000001204137c10 */ /* 0x000fe2000fb5e013 */
[----:B------:R-:W-:Y:S01]  /*1060*/  USHF.R.U32.HI UR10, URZ, 0x4, UR10 ;  /* 0x000000043f0a7899 */ /* 0x000fe2000801160a */
[----:B------:R-:W-:Y:S01]  /*1070*/  SGXT.U32 R2, R2, 0x3 ;  /* 0x000000030202781a */ /* 0x000fe20000000000 */
[----:B------:R-:W-:Y:S01]  /*1080*/  UMOV UR6, URZ ;  /* 0x0000003f00067c82 */ /* 0x000fe20008000000 */
[----:B------:R-:W-:Y:S01]  /*1090*/  MOV R4, UR11 ;  /* 0x0000000b00047c02 */ /* 0x000fe20008000f00 */
[----:B------:R-:W-:Y:S01]  /*10a0*/  USGXT.U32 UR10, UR10, 0xe ;  /* 0x0000000e0a0a789a */ /* 0x000fe20008000000 */
[----:B------:R-:W-:Y:S01]  /*10b0*/  SHF.R.U32.HI R5, RZ, 0x5, R184 ;  /* 0x00000005ff057819 */ /* 0x000fe200000116b8 */
[----:B------:R-:W-:Y:S01]  /*10c0*/  IMAD R2, R2, UR7, RZ ;  /* 0x0000000702027c24 */ /* 0x000fe2000f8e02ff */
[----:B------:R-:W-:Y:S01]  /*10d0*/  IADD3.X R25, R3, UR19, R4, P2, P3 ;  /* 0x0000001303197c10 */ /* 0x000fe200097e6404 */
[----:B------:R-:W-:Y:S01]  /*10e0*/  UIADD3 UR14, UP0, UR10, 0x2, URZ ;  /* 0x000000020a0e7890 */ /* 0x000fe2000ff1e03f */
[----:B------:R-:W-:Y:S01]  /*10f0*/  MOV R3, UR7 ;  /* 0x0000000700037c02 */ /* 0x000fe20008000f00 */
[----:B------:R-:W-:Y:S01]  /*1100*/  UMOV UR42, 0xfffffffe ;  /* 0xfffffffe002a7882 */ /* 0x000fe20000000000 */
[----:B------:R-:W-:Y:S01]  /*1110*/  SHF.R.U32.HI R11, RZ, 0x2, R11 ;  /* 0x00000002ff0b7819 */ /* 0x000fe2000001160b */
[----:B------:R-:W-:Y:S01]  /*1120*/  UMOV UR43, 0x7fffffdf ;  /* 0x7fffffdf002b7882 */ /* 0x000fe20000000000 */
[----:B------:R-:W-:-:S02]  /*1130*/  R2UR UR8, R5 ;  /* 0x00000000050872ca */ /* 0x000fc400000e0000 */
[----:B------:R-:W-:Y:S02]  /*1140*/  CS2R R168, SRZ ;  /* 0x0000000000a87805 */ /* 0x000fe4000001ff00 */
[----:B------:R-:W-:Y:S02]  /*1150*/  MOV R21, UR5 ;  /* 0x0000000500157c02 */ /* 0x000fe40008000f00 */
[----:B------:R-:W-:Y:S02]  /*1160*/  CS2R R170, SRZ ;  /* 0x0000000000aa7805 */ /* 0x000fe4000001ff00 */
[----:B------:R-:W-:Y:S02]  /*1170*/  SHF.R.U32.HI R5, RZ, 0x7, R184 ;  /* 0x00000007ff057819 */ /* 0x000fe400000116b8 */
[----:B------:R-:W-:Y:S02]  /*1180*/  CS2R R172, SRZ ;  /* 0x0000000000ac7805 */ /* 0x000fe4000001ff00 */
[----:B------:R-:W-:-:S02]  /*1190*/  MOV R4, UR7 ;  /* 0x0000000700047c02 */ /* 0x000fc40008000f00 */
[----:B------:R-:W-:Y:S02]  /*11a0*/  CS2R R174, SRZ ;  /* 0x0000000000ae7805 */ /* 0x000fe4000001ff00 */
[----:B------:R-:W-:Y:S02]  /*11b0*/  LEA R3, R3, R2, 0x3 ;  /* 0x0000000203037211 */ /* 0x000fe400078e18ff */
[----:B------:R-:W-:Y:S02]  /*11c0*/  CS2R R176, SRZ ;  /* 0x0000000000b07805 */ /* 0x000fe4000001ff00 */
[----:B------:R-:W-:Y:S02]  /*11d0*/  LOP3.LUT R10, R10, R11, RZ, 0x3c, !PT ;  /* 0x0000000b0a0a7212 */ /* 0x000fe400078e3cff */
[----:B------:R-:W-:Y:S02]  /*11e0*/  CS2R R178, SRZ ;  /* 0x0000000000b27805 */ /* 0x000fe4000001ff00 */
[----:B------:R-:W-:Y:S01]  /*11f0*/  IADD3.X R21, R0, UR15, R21, P0, P1 ;  /* 0x0000000f00157c10 */ /* 0x000fe200087e2415 */
[----:B------:R-:W-:Y:S01]  /*1200*/  UIADD3.X UR15, UR6, 0x40000040, URZ, UP0, !UPT ;  /* 0x40000040060f7890 */ /* 0x000fe200087fe43f */
[----:B------:R-:W-:-:S02]  /*1210*/  SHF.L.U32 R11, R184, 0x6, RZ ;  /* 0x00000006b80b7819 */ /* 0x000fc400000006ff */
[----:B------:R-:W-:Y:S02]  /*1220*/  CS2R R180, SRZ ;  /* 0x0000000000b47805 */ /* 0x000fe4000001ff00 */
[----:B------:R-:W-:Y:S02]  /*1230*/  SGXT.U32 R0, R5, 0x1 ;  /* 0x000000010500781a */ /* 0x000fe40000000000 */
[----:B------:R-:W-:Y:S02]  /*1240*/  CS2R R182, SRZ ;  /* 0x0000000000b67805 */ /* 0x000fe4000001ff00 */
[----:B------:R-:W-:Y:S02]  /*1250*/  MOV R5, UR7 ;  /* 0x0000000700057c02 */ /* 0x000fe40008000f00 */
[----:B------:R-:W-:Y:S02]  /*1260*/  CS2R R152, SRZ ;  /* 0x0000000000987805 */ /* 0x000fe4000001ff00 */
[----:B------:R-:W-:Y:S01]  /*1270*/  LEA R4, R4, R3, 0x3 ;  /* 0x0000000304047211 */ /* 0x000fe200078e18ff */
[----:B0-----:R-:W-:Y:S01]  /*1280*/  IMAD R9, R0, R27, RZ ;  /* 0x0000001b00097224 */ /* 0x001fe200078e02ff */
[----:B------:R-:W-:-:S02]  /*1290*/  LOP3.LUT R11, R6, 0x1000, R11, 0xf8, !PT ;  /* 0x00001000060b7812 */ /* 0x000fc400078ef80b */
[----:B------:R-:W-:Y:S02]  /*12a0*/  CS2R R154, SRZ ;  /* 0x00000000009a7805 */ /* 0x000fe4000001ff00 */
[----:B------:R-:W-:Y:S02]  /*12b0*/  MOV R6, UR7 ;  /* 0x0000000700067c02 */ /* 0x000fe40008000f00 */
[----:B------:R-:W-:Y:S02]  /*12c0*/  CS2R R156, SRZ ;  /* 0x00000000009c7805 */ /* 0x000fe4000001ff00 */
[----:B------:R-:W-:Y:S02]  /*12d0*/  LEA R5, R5, R4, 0x3 ;  /* 0x0000000405057211 */ /* 0x000fe400078e18ff */
[----:B------:R-:W-:Y:S02]  /*12e0*/  CS2R R158, SRZ ;  /* 0x00000000009e7805 */ /* 0x000fe4000001ff00 */
[----:B------:R-:W-:-:S02]  /*12f0*/  MOV R7, UR7 ;  /* 0x0000000700077c02 */ /* 0x000fc40008000f00 */
[----:B------:R-:W-:Y:S02]  /*1300*/  CS2R R160, SRZ ;  /* 0x0000000000a07805 */ /* 0x000fe4000001ff00 */
[----:B------:R-:W-:Y:S01]  /*1310*/  LEA R0, R6, R5, 0x3 ;  /* 0x0000000506007211 */ /* 0x000fe200078e18ff */
[----:B------:R-:W-:Y:S01]  /*1320*/  UMOV UR11, URZ ;  /* 0x0000003f000b7c82 */ /* 0x000fe20008000000 */
[----:B------:R-:W-:Y:S02]  /*1330*/  MOV R15, UR7 ;  /* 0x00000007000f7c02 */ /* 0x000fe40008000f00 */
[----:B------:R-:W-:Y:S02]  /*1340*/  CS2R R162, SRZ ;  /* 0x0000000000a27805 */ /* 0x000fe4000001ff00 */
[----:B------:R-:W-:Y:S02]  /*1350*/  LEA R6, R7, R0, 0x3 ;  /* 0x0000000007067211 */ /* 0x000fe400078e18ff */
[----:B------:R-:W-:-:S02]  /*1360*/  CS2R R164, SRZ ;  /* 0x0000000000a47805 */ /* 0x000fc4000001ff00 */
[----:B------:R-:W-:Y:S02]  /*1370*/  MOV R8, UR7 ;  /* 0x0000000700087c02 */ /* 0x000fe40008000f00 */
[----:B------:R-:W-:Y:S02]  /*1380*/  CS2R R166, SRZ ;  /* 0x0000000000a67805 */ /* 0x000fe4000001ff00 */
[----:B------:R-:W-:Y:S01]  /*1390*/  LEA R7, R15, R6, 0x3 ;  /* 0x000000060f077211 */ /* 0x000fe200078e18ff */
[----:B------:R-:W-:Y:S01]  /*13a0*/  UIADD3.64 UR42, UR10, -UR42, URZ ;  /* 0x8000002a0a2a7297 */ /* 0x000fe2000fffe03f */
[----:B------:R-:W-:Y:S01]  /*13b0*/  LEA R188, P0, R2, R205, 0x1 ;  /* 0x000000cd02bc7211 */ /* 0x000fe200078008ff */
[----:B------:R-:W-:Y:S01]  /*13c0*/  UMOV UR4, URZ ;  /* 0x0000003f00047c82 */ /* 0x000fe20008000000 */
[----:B------:R-:W-:Y:S01]  /*13d0*/  MOV R17, UR7 ;  /* 0x0000000700117c02 */ /* 0x000fe20008000f00 */
[----:B------:R-:W-:Y:S01]  /*13e0*/  UMOV UR5, URZ ;  /* 0x0000003f00057c82 */ /* 0x000fe20008000000 */
[----:B------:R-:W-:Y:S01]  /*13f0*/  LEA R8, R8, R7, 0x3 ;  /* 0x0000000708087211 */ /* 0x000fe200078e18ff */
[----:B------:R-:W-:Y:S01]  /*1400*/  UIADD3.64 UR18, UR14, 0x2, URZ ;  /* 0x000000020e127897 */ /* 0x000fe2000fffe03f */
[----:B------:R-:W-:Y:S01]  /*1410*/  LEA R186, P1, R3, R205, 0x1 ;  /* 0x000000cd03ba7211 */ /* 0x000fe200078208ff */
[----:B------:R-:W-:Y:S01]  /*1420*/  UIADD3.64 UR22, UR14, 0x4, URZ ;  /* 0x000000040e167897 */ /* 0x000fe2000fffe03f */
[----:B------:R-:W-:Y:S01]  /*1430*/  LEA.HI.X.SX32 R189, R2, R21, 0x1, P0 ;  /* 0x0000001502bd7211 */ /* 0x000fe200000f0eff */
[----:B------:R-:W-:Y:S01]  /*1440*/  UIADD3.64 UR26, UR14, 0xfe, URZ ;  /* 0x000000fe0e1a7897 */ /* 0x000fe2000fffe03f */
[----:B------:R-:W-:Y:S01]  /*1450*/  MOV R23, UR7 ;  /* 0x0000000700177c02 */ /* 0x000fe20008000f00 */
[----:B------:R-:W-:Y:S01]  /*1460*/  UIADD3.64 UR30, UR14, 0x100, URZ ;  /* 0x000001000e1e7897 */ /* 0x000fe2000fffe03f */
[----:B------:R-:W-:Y:S01]  /*1470*/  LEA R2, R17, R8, 0x3 ;  /* 0x0000000811027211 */ /* 0x000fe200078e18ff */
[----:B------:R0:W-:Y:S01]  /*1480*/  STL.64 [R1+0x18], R188 ;  /* 0x000018bc01007387 */ /* 0x0001e20000100a00 */
[-C--:B------:R-:W-:Y:S01]  /*1490*/  LEA R248, P0, R5, R205.reuse, 0x1 ;  /* 0x000000cd05f87211 */ /* 0x080fe200078008ff */
[----:B------:R-:W-:Y:S01]  /*14a0*/  UIADD3.64 UR34, UR14, 0x102, URZ ;  /* 0x000001020e227897 */ /* 0x000fe2000fffe03f */
[C---:B------:R-:W-:Y:S01]  /*14b0*/  LEA R184, P2, R4.reuse, R205, 0x1 ;  /* 0x000000cd04b87211 */ /* 0x040fe200078408ff */
[----:B------:R-:W-:Y:S01]  /*14c0*/  UIADD3.64 UR38, UR14, 0x104, URZ ;  /* 0x000001040e267897 */ /* 0x000fe2000fffe03f */
[-C--:B------:R-:W-:Y:S01]  /*14d0*/  LEA.HI.X.SX32 R187, R3, R21.reuse, 0x1, P1 ;  /* 0x0000001503bb7211 */ /* 0x080fe200008f0eff */
[----:B------:R-:W-:Y:S01]  /*14e0*/  ULDC UR17, c[0x0][0x238] ;  /* 0x00008e0000117ab9 */ /* 0x000fe20000000800 */
[----:B------:R-:W-:Y:S01]  /*14f0*/  MOV R18, UR7 ;  /* 0x0000000700127c02 */ /* 0x000fe20008000f00 */
[----:B------:R-:W-:Y:S01]  /*1500*/  UMOV UR46, UR10 ;  /* 0x0000000a002e7c82 */ /* 0x000fe20008000000 */
[----:B------:R-:W-:Y:S01]  /*1510*/  LEA R3, R23, R2, 0x3 ;  /* 0x0000000217037211 */ /* 0x000fe200078e18ff */
[----:B------:R1:W-:Y:S01]  /*1520*/  STL.64 [R1+0x10], R186 ;  /* 0x000010ba01007387 */ /* 0x0003e20000100a00 */
[-C--:B------:R-:W-:Y:S01]  /*1530*/  LEA.HI.X.SX32 R249, R5, R21.reuse, 0x1, P0 ;  /* 0x0000001505f97211 */ /* 0x080fe200000f0eff */
[----:B------:R-:W-:Y:S01]  /*1540*/  UMOV UR47, 0x80000020 ;  /* 0x80000020002f7882 */ /* 0x000fe20000000000 */
[----:B------:R-:W-:Y:S01]  /*1550*/  LEA.HI.X.SX32 R185, R4, R21, 0x1, P2 ;  /* 0x0000001504b97211 */ /* 0x000fe200010f0eff */
[----:B------:R-:W-:Y:S01]  /*1560*/  UMOV UR11, 0x40000040 ;  /* 0x40000040000b7882 */ /* 0x000fe20000000000 */
[----:B------:R-:W-:-:S02]  /*1570*/  LEA R244, P0, R0, R205, 0x1 ;  /* 0x000000cd00f47211 */ /* 0x000fc400078008ff */
[----:B------:R-:W-:Y:S01]  /*1580*/  MOV R29, UR7 ;  /* 0x00000007001d7c02 */ /* 0x000fe20008000f00 */
[----:B------:R2:W-:Y:S01]  /*1590*/  STL.64 [R1+0x8], R184 ;  /* 0x000008b801007387 */ /* 0x0005e20000100a00 */
[----:B------:R-:W-:Y:S02]  /*15a0*/  LEA R4, R18, R3, 0x3 ;  /* 0x0000000312047211 */ /* 0x000fe400078e18ff */
[----:B------:R-:W-:Y:S02]  /*15b0*/  LEA.HI.X.SX32 R245, R0, R21, 0x1, P0 ;  /* 0x0000001500f57211 */ /* 0x000fe400000f0eff */
[----:B------:R-:W-:Y:S02]  /*15c0*/  MOV R31, UR7 ;  /* 0x00000007001f7c02 */ /* 0x000fe40008000f00 */
[----:B------:R-:W-:Y:S02]  /*15d0*/  LEA R0, R29, R4, 0x3 ;  /* 0x000000041d007211 */ /* 0x000fe400078e18ff */
[----:B------:R-:W-:-:S02]  /*15e0*/  LEA R12, R27, R9, 0x1 ;  /* 0x000000091b0c7211 */ /* 0x000fc400078e08ff */
[-C--:B------:R-:W-:Y:S02]  /*15f0*/  LEA R218, P2, R2, R205.reuse, 0x1 ;  /* 0x000000cd02da7211 */ /* 0x080fe400078408ff */
[----:B------:R-:W-:Y:S02]  /*1600*/  MOV R20, UR7 ;  /* 0x0000000700147c02 */ /* 0x000fe40008000f00 */
[----:B------:R-:W-:Y:S02]  /*1610*/  LEA R5, R31, R0, 0x3 ;  /* 0x000000001f057211 */ /* 0x000fe400078e18ff */
[----:B------:R-:W-:Y:S02]  /*1620*/  LEA R13, R27, R12, 0x1 ;  /* 0x0000000c1b0d7211 */ /* 0x000fe400078e08ff */
[----:B------:R-:W-:Y:S02]  /*1630*/  LEA R240, P1, R6, R205, 0x1 ;  /* 0x000000cd06f07211 */ /* 0x000fe400078208ff */
[----:B------:R-:W-:-:S02]  /*1640*/  LEA.HI.X.SX32 R219, R2, R21, 0x1, P2 ;  /* 0x0000001502db7211 */ /* 0x000fc400010f0eff */
[----:B------:R-:W-:Y:S02]  /*1650*/  MOV R33, UR7 ;  /* 0x0000000700217c02 */ /* 0x000fe40008000f00 */
[----:B------:R-:W-:Y:S02]  /*1660*/  LEA R2, R20, R5, 0x3 ;  /* 0x0000000514027211 */ /* 0x000fe400078e18ff */
[----:B------:R-:W-:Y:S02]  /*1670*/  LEA R14, R27, R13, 0x1 ;  /* 0x0000000d1b0e7211 */ /* 0x000fe400078e08ff */
[----:B------:R-:W-:Y:S02]  /*1680*/  LEA.HI.X.SX32 R241, R6, R21, 0x1, P1 ;  /* 0x0000001506f17211 */ /* 0x000fe400008f0eff */
[----:B------:R-:W-:Y:S02]  /*1690*/  LEA R212, P2, R0, R205, 0x1 ;  /* 0x000000cd00d47211 */ /* 0x000fe400078408ff */
[----:B------:R-:W-:-:S02]  /*16a0*/  MOV R35, UR7 ;  /* 0x0000000700237c02 */ /* 0x000fc40008000f00 */
[----:B------:R-:W-:Y:S02]  /*16b0*/  LEA R6, R33, R2, 0x3 ;  /* 0x0000000221067211 */ /* 0x000fe400078e18ff */
[----:B------:R-:W-:Y:S02]  /*16c0*/  LEA R15, R27, R14, 0x1 ;  /* 0x0000000e1b0f7211 */ /* 0x000fe400078e08ff */
[-C--:B------:R-:W-:Y:S02]  /*16d0*/  LEA R222, P0, R7, R205.reuse, 0x1 ;  /* 0x000000cd07de7211 */ /* 0x080fe400078008ff */
[----:B------:R-:W-:Y:S02]  /*16e0*/  LEA R220, P1, R8, R205, 0x1 ;  /* 0x000000cd08dc7211 */ /* 0x000fe400078208ff */
[----:B------:R-:W-:Y:S02]  /*16f0*/  LEA.HI.X.SX32 R213, R0, R21, 0x1, P2 ;  /* 0x0000001500d57211 */ /* 0x000fe400010f0eff */
[----:B------:R-:W-:-:S02]  /*1700*/  LEA R0, R35, R6, 0x3 ;  /* 0x0000000623007211 */ /* 0x000fc400078e18ff */
[----:B------:R-:W-:Y:S02]  /*1710*/  LEA R16, R27, R15, 0x1 ;  /* 0x0000000f1b107211 */ /* 0x000fe400078e08ff */
[-C--:B------:R-:W-:Y:S02]  /*1720*/  LEA.HI.X.SX32 R223, R7, R21.reuse, 0x1, P0 ;  /* 0x0000001507df7211 */ /* 0x080fe400000f0eff */
[----:B------:R-:W-:Y:S02]  /*1730*/  LEA.HI.X.SX32 R221, R8, R21, 0x1, P1 ;  /* 0x0000001508dd7211 */ /* 0x000fe400008f0eff */
[-C--:B------:R-:W-:Y:S02]  /*1740*/  LEA R216, P0, R3, R205.reuse, 0x1 ;  /* 0x000000cd03d87211 */ /* 0x080fe400078008ff */
[-C--:B------:R-:W-:Y:S02]  /*1750*/  LEA R214, P1, R4, R205.reuse, 0x1 ;  /* 0x000000cd04d67211 */ /* 0x080fe400078208ff */
[----:B------:R-:W-:-:S02]  /*1760*/  LEA R204, P3, R0, R205, 0x1 ;  /* 0x000000cd00cc7211 */ /* 0x000fc400078608ff */
[----:B------:R-:W-:Y:S02]  /*1770*/  LEA R17, R27, R16, 0x1 ;  /* 0x000000101b117211 */ /* 0x000fe400078e08ff */
[-C--:B------:R-:W-:Y:S02]  /*1780*/  LEA.HI.X.SX32 R217, R3, R21.reuse, 0x1, P0 ;  /* 0x0000001503d97211 */ /* 0x080fe400000f0eff */
[----:B------:R-:W-:Y:S02]  /*1790*/  LEA.HI.X.SX32 R215, R4, R21, 0x1, P1 ;  /* 0x0000001504d77211 */ /* 0x000fe400008f0eff */
[-C--:B------:R-:W-:Y:S02]  /*17a0*/  LEA R210, P0, R5, R205.reuse, 0x1 ;  /* 0x000000cd05d27211 */ /* 0x080fe400078008ff */
[-C--:B------:R-:W-:Y:S02]  /*17b0*/  LEA R208, P1, R2, R205.reuse, 0x1 ;  /* 0x000000cd02d07211 */ /* 0x080fe400078208ff */
[----:B------:R-:W-:-:S02]  /*17c0*/  LEA R206, P2, R6, R205, 0x1 ;  /* 0x000000cd06ce7211 */ /* 0x000fc400078408ff */
[----:B------:R-:W-:Y:S02]  /*17d0*/  LEA.HI.X.SX32 R205, R0, R21, 0x1, P3 ;  /* 0x0000001500cd7211 */ /* 0x000fe400018f0eff */
[C---:B------:R-:W-:Y:S02]  /*17e0*/  LEA R0, R27.reuse, R17, 0x1 ;  /* 0x000000111b007211 */ /* 0x040fe400078e08ff */
[----:B------:R-:W-:Y:S02]  /*17f0*/  LEA.HI.X.SX32 R209, R2, R21, 0x1, P1 ;  /* 0x0000001502d17211 */ /* 0x000fe400008f0eff */
[C---:B------:R-:W-:Y:S02]  /*1800*/  LEA R2, R27.reuse, R0, 0x1 ;  /* 0x000000001b027211 */ /* 0x040fe400078e08ff */
[----:B------:R-:W-:Y:S02]  /*1810*/  LEA R200, P1, R12, R19, 0x1 ;  /* 0x000000130cc87211 */ /* 0x000fe400078208ff */
[----:B------:R-:W-:-:S02]  /*1820*/  LEA R3, R27, R2, 0x1 ;  /* 0x000000021b037211 */ /* 0x000fc400078e08ff */
[-C--:B------:R-:W-:Y:S02]  /*1830*/  LEA.HI.X.SX32 R211, R5, R21.reuse, 0x1, P0 ;  /* 0x0000001505d37211 */ /* 0x080fe400000f0eff */
[----:B------:R-:W-:Y:S02]  /*1840*/  LEA.HI.X.SX32 R207, R6, R21, 0x1, P2 ;  /* 0x0000001506cf7211 */ /* 0x000fe400010f0eff */
[----:B------:R-:W-:Y:S02]  /*1850*/  LEA R202, P0, R9, R19, 0x1 ;  /* 0x0000001309ca7211 */ /* 0x000fe400078008ff */
[----:B------:R-:W-:Y:S02]  /*1860*/  LEA R4, R27, R3, 0x1 ;  /* 0x000000031b047211 */ /* 0x000fe400078e08ff */
[----:B------:R-:W-:Y:S02]  /*1870*/  LEA R198, P2, R13, R19, 0x1 ;  /* 0x000000130dc67211 */ /* 0x000fe400078408ff */
[----:B------:R-:W-:-:S02]  /*1880*/  LEA.HI.X.SX32 R201, R12, R25, 0x1, P1 ;  /* 0x000000190cc97211 */ /* 0x000fc400008f0eff */
[----:B------:R-:W-:Y:S02]  /*1890*/  LEA R194, P1, R15, R19, 0x1 ;  /* 0x000000130fc27211 */ /* 0x000fe400078208ff */
[-C--:B------:R-:W-:Y:S02]  /*18a0*/  LEA.HI.X.SX32 R203, R9, R25.reuse, 0x1, P0 ;  /* 0x0000001909cb7211 */ /* 0x080fe400000f0eff */
[----:B------:R-:W-:Y:S02]  /*18b0*/  LEA R5, R27, R4, 0x1 ;  /* 0x000000041b057211 */ /* 0x000fe400078e08ff */
[----:B------:R-:W-:Y:S02]  /*18c0*/  LEA.HI.X.SX32 R199, R13, R25, 0x1, P2 ;  /* 0x000000190dc77211 */ /* 0x000fe400010f0eff */
[-C--:B------:R-:W-:Y:S02]  /*18d0*/  LEA R196, P0, R14, R19.reuse, 0x1 ;  /* 0x000000130ec47211 */ /* 0x080fe400078008ff */
[----:B------:R-:W-:-:S02]  /*18e0*/  LEA R192, P2, R16, R19, 0x1 ;  /* 0x0000001310c07211 */ /* 0x000fc400078408ff */
[----:B------:R-:W-:Y:S02]  /*18f0*/  LEA.HI.X.SX32 R195, R15, R25, 0x1, P1 ;  /* 0x000000190fc37211 */ /* 0x000fe400008f0eff */
[----:B0-----:R-:W-:Y:S02]  /*1900*/  LEA R188, P1, R0, R19, 0x1 ;  /* 0x0000001300bc7211 */ /* 0x001fe400078208ff */
[----:B------:R-:W-:Y:S02]  /*1910*/  LEA R6, R27, R5, 0x1 ;  /* 0x000000051b067211 */ /* 0x000fe400078e08ff */
[-C--:B------:R-:W-:Y:S02]  /*1920*/  LEA.HI.X.SX32 R197, R14, R25.reuse, 0x1, P0 ;  /* 0x000000190ec57211 */ /* 0x080fe400000f0eff */
[----:B------:R-:W-:Y:S02]  /*1930*/  LEA.HI.X.SX32 R193, R16, R25, 0x1, P2 ;  /* 0x0000001910c17211 */ /* 0x000fe400010f0eff */
[----:B------:R-:W-:-:S02]  /*1940*/  LEA R190, P0, R17, R19, 0x1 ;  /* 0x0000001311be7211 */ /* 0x000fc400078008ff */
[----:B-1----:R-:W-:Y:S02]  /*1950*/  LEA R186, P2, R2, R19, 0x1 ;  /* 0x0000001302ba7211 */ /* 0x002fe400078408ff */
[-C--:B------:R-:W-:Y:S02]  /*1960*/  LEA.HI.X.SX32 R189, R0, R25.reuse, 0x1, P1 ;  /* 0x0000001900bd7211 */ /* 0x080fe400008f0eff */
[----:B------:R-:W-:Y:S02]  /*1970*/  LEA R0, R27, R6, 0x1 ;  /* 0x000000061b007211 */ /* 0x000fe400078e08ff */
[-C--:B------:R-:W-:Y:S02]  /*1980*/  LEA.HI.X.SX32 R191, R17, R25.reuse, 0x1, P0 ;  /* 0x0000001911bf7211 */ /* 0x080fe400000f0eff */
[----:B------:R-:W-:Y:S02]  /*1990*/  LEA.HI.X.SX32 R187, R2, R25, 0x1, P2 ;  /* 0x0000001902bb7211 */ /* 0x000fe400010f0eff */
[----:B--2---:R-:W-:-:S02]  /*19a0*/  LEA R184, P0, R3, R19, 0x1 ;  /* 0x0000001303b87211 */ /* 0x004fc400078008ff */
[----:B------:R-:W-:Y:S02]  /*19b0*/  LEA R2, R27, R0, 0x1 ;  /* 0x000000001b027211 */ /* 0x000fe400078e08ff */
[CC--:B------:R-:W-:Y:S02]  /*19c0*/  LEA R22, P1, R4.reuse, R19.reuse, 0x1 ;  /* 0x0000001304167211 */ /* 0x0c0fe400078208ff */
[----:B------:R-:W-:Y:S02]  /*19d0*/  LEA R20, P2, R5, R19, 0x1 ;  /* 0x0000001305147211 */ /* 0x000fe400078408ff */
[-C--:B------:R-:W-:Y:S02]  /*19e0*/  LEA.HI.X.SX32 R185, R3, R25.reuse, 0x1, P0 ;  /* 0x0000001903b97211 */ /* 0x080fe400000f0eff */
[----:B------:R-:W-:Y:S02]  /*19f0*/  LEA R3, R27, R2, 0x1 ;  /* 0x000000021b037211 */ /* 0x000fe400078e08ff */
[----:B------:R-:W-:-:S02]  /*1a00*/  LEA.HI.X.SX32 R23, R4, R25, 0x1, P1 ;  /* 0x0000001904177211 */ /* 0x000fc400008f0eff */
[----:B------:R-:W-:Y:S02]  /*1a10*/  LEA.HI.X.SX32 R21, R5, R25, 0x1, P2 ;  /* 0x0000001905157211 */ /* 0x000fe400010f0eff */
[-C--:B------:R-:W-:Y:S02]  /*1a20*/  LEA R18, P0, R6, R19.reuse, 0x1 ;  /* 0x0000001306127211 */ /* 0x080fe400078008ff */
[-C--:B------:R-:W-:Y:S02]  /*1a30*/  LEA R16, P1, R0, R19.reuse, 0x1 ;  /* 0x0000001300107211 */ /* 0x080fe400078208ff */
[-C--:B------:R-:W-:Y:S02]  /*1a40*/  LEA R14, P2, R2, R19.reuse, 0x1 ;  /* 0x00000013020e7211 */ /* 0x080fe400078408ff */
[----:B------:R-:W-:Y:S02]  /*1a50*/  LEA R12, P3, R3, R19, 0x1 ;  /* 0x00000013030c7211 */ /* 0x000fe400078608ff */
[----:B------:R-:W-:-:S02]  /*1a60*/  LEA.HI.X.SX32 R19, R6, R25, 0x1, P0 ;  /* 0x0000001906137211 */ /* 0x000fc400000f0eff */
[-C--:B------:R-:W-:Y:S02]  /*1a70*/  LEA.HI.X.SX32 R17, R0, R25.reuse, 0x1, P1 ;  /* 0x0000001900117211 */ /* 0x080fe400008f0eff */
[-C--:B------:R-:W-:Y:S02]  /*1a80*/  LEA.HI.X.SX32 R15, R2, R25.reuse, 0x1, P2 ;  /* 0x00000019020f7211 */ /* 0x080fe400010f0eff */
[----:B------:R-:W-:Y:S02]  /*1a90*/  LEA.HI.X.SX32 R13, R3, R25, 0x1, P3 ;  /* 0x00000019030d7211 */ /* 0x000fe400018f0eff */
[----:B------:R-:W-:Y:S02]  /*1aa0*/  MOV R0, 0xff800000 ;  /* 0xff80000000007802 */ /* 0x000fe40000000f00 */
[----:B------:R-:W-:Y:S02]  /*1ab0*/  MOV R8, 0x3f800000 ;  /* 0x3f80000000087802 */ /* 0x000fe40000000f00 */
[----:B------:R-:W-:-:S02]  /*1ac0*/  MOV R7, 0x3f800000 ;  /* 0x3f80000000077802 */ /* 0x000fc40000000f00 */
[----:B------:R-:W-:Y:S02]  /*1ad0*/  MOV R6, 0x3f800000 ;  /* 0x3f80000000067802 */ /* 0x000fe40000000f00 */
[----:B------:R-:W-:Y:S02]  /*1ae0*/  MOV R5, 0x3f800000 ;  /* 0x3f80000000057802 */ /* 0x000fe40000000f00 */
[----:B------:R-:W-:Y:S02]  /*1af0*/  MOV R2, 0xff800000 ;  /* 0xff80000000027802 */ /* 0x000fe40000000f00 */
[----:B------:R-:W-:Y:S02]  /*1b00*/  MOV R3, 0xff800000 ;  /* 0xff80000000037802 */ /* 0x000fe40000000f00 */
[----:B------:R-:W-:Y:S02]  /*1b10*/  MOV R4, 0xff800000 ;  /* 0xff80000000047802 */ /* 0x000fe40000000f00 */
[----:B------:R-:W-:-:S02]  /*1b20*/  LOP3.LUT R225, R11, 0x20, RZ, 0x3c, !PT ;  /* 0x000000200be17812 */ /* 0x000fc400078e3cff */
[C---:B------:R-:W-:Y:S02]  /*1b30*/  LOP3.LUT R224, R11.reuse, 0x40, RZ, 0x3c, !PT ;  /* 0x000000400be07812 */ /* 0x040fe400078e3cff */
[----:B------:R-:W-:-:S07]  /*1b40*/  LOP3.LUT R9, R11, 0x60, RZ, 0x3c, !PT ;  /* 0x000000600b097812 */ /* 0x000fce00078e3cff */
.L_x_1:
[----:B------:R-:W2:Y:S04]  /*1b50*/  LDL.64 R228, [R1+0x18] ;  /* 0x0000180001e47983 */ /* 0x000ea80000100a00 */
[----:B------:R-:W3:Y:S04]  /*1b60*/  LDL.64 R226, [R1+0x10] ;  /* 0x0000100001e27983 */ /* 0x000ee80000100a00 */
[----:B------:R-:W4:Y:S01]  /*1b70*/  LDL.64 R224, [R1+0x8] ;  /* 0x0000080001e07983 */ /* 0x000f220000100a00 */
[----:B------:R-:W-:Y:S02]  /*1b80*/  MOV R24, UR4 ;  /* 0x0000000400187c02 */ /* 0x000fe40008000f00 */
[----:B------:R-:W-:-:S02]  /*1b90*/  MOV R26, UR4 ;  /* 0x00000004001a7c02 */ /* 0x000fc40008000f00 */
[----:B------:R-:W-:Y:S02]  /*1ba0*/  MOV R28, UR4 ;  /* 0x00000004001c7c02 */ /* 0x000fe40008000f00 */
[----:B------:R-:W-:Y:S02]  /*1bb0*/  MOV R31, UR4 ;  /* 0x00000004001f7c02 */ /* 0x000fe40008000f00 */
[----:B------:R-:W-:Y:S02]  /*1bc0*/  MOV R33, UR4 ;  /* 0x0000000400217c02 */ /* 0x000fe40008000f00 */
[----:B------:R-:W-:Y:S01]  /*1bd0*/  MOV R35, UR4 ;  /* 0x0000000400237c02 */ /* 0x000fe20008000f00 */
[----:B-----5:R-:W-:Y:S01]  /*1be0*/  IMAD.WIDE R30, R31, 0x2, R248 ;  /* 0x000000021f1e7825 */ /* 0x020fe200078e02f8 */
[----:B------:R-:W-:Y:S02]  /*1bf0*/  MOV R37, UR4 ;  /* 0x0000000400257c02 */ /* 0x000fe40008000f00 */
[----:B------:R-:W-:Y:S01]  /*1c00*/  MOV R39, UR4 ;  /* 0x0000000400277c02 */ /* 0x000fe20008000f00 */
[----:B------:R-:W-:Y:S01]  /*1c10*/  IMAD.WIDE R32, R33, 0x2, R244 ;  /* 0x0000000221207825 */ /* 0x000fe200078e02f4 */
[----:B------:R-:W-:Y:S01]  /*1c20*/  MOV R41, UR4 ;  /* 0x0000000400297c02 */ /* 0x000fe20008000f00 */
[----:B------:R-:W4:Y:S01]  /*1c30*/  LDG.E.U16 R31, desc[UR20][R30.64] ;  /* 0x000000141e1f7981 */ /* 0x000f22000c1e1500 */
        /* <DEDUP_REMOVED lines=13> */
[----:B------:R-:W-:-:S02]  /*1d10*/  IMAD.WIDE R40, R41, 0x2, R218 ;  /* 0x0000000229287825 */ /* 0x000fc400078e02da */
[----:B------:R-:W4:Y:S02]  /*1d20*/  LDG.E.U16 R39, desc[UR20][R38.64] ;  /* 0x0000001426277981 */ /* 0x000f24000c1e1500 */
[----:B------:R-:W-:Y:S02]  /*1d30*/  IMAD.WIDE R42, R43, 0x2, R216 ;  /* 0x000000022b2a7825 */ /* 0x000fe400078e02d8 */
[----:B------:R-:W4:Y:S02]  /*1d40*/  LDG.E.U16 R41, desc[UR20][R40.64] ;  /* 0x0000001428297981 */ /* 0x000f24000c1e1500 */
[----:B------:R-:W-:Y:S02]  /*1d50*/  IMAD.WIDE R44, R45, 0x2, R214 ;  /* 0x000000022d2c7825 */ /* 0x000fe400078e02d6 */
[----:B------:R-:W4:Y:S02]  /*1d60*/  LDG.E.U16 R43, desc[UR20][R42.64] ;  /* 0x000000142a2b7981 */ /* 0x000f24000c1e1500 */
[----:B------:R-:W-:Y:S01]  /*1d70*/  IMAD.WIDE R46, R47, 0x2, R212 ;  /* 0x000000022f2e7825 */ /* 0x000fe200078e02d4 */
[----:B------:R-:W-:Y:S01]  /*1d80*/  USHF.L.U32 UR24, UR8, 0x6, URZ ;  /* 0x0000000608187899 */ /* 0x000fe2000800063f */
[----:B------:R-:W-:-:S02]  /*1d90*/  UMOV UR45, 0x40000040 ;  /* 0x40000040002d7882 */ /* 0x000fc40000000000 */
[----:B------:R-:W-:Y:S01]  /*1da0*/  IMAD.WIDE R48, R49, 0x2, R210 ;  /* 0x0000000231307825 */ /* 0x000fe200078e02d2 */
[----:B------:R-:W-:Y:S01]  /*1db0*/  MOV R239, UR5 ;  /* 0x0000000500ef7c02 */ /* 0x000fe20008000f00 */
[----:B------:R-:W-:Y:S02]  /*1dc0*/  STL [R1+0x2c], R8 ;  /* 0x00002c0801007387 */ /* 0x000fe40000100800 */
[----:B------:R-:W-:-:S04]  /*1dd0*/  IMAD.WIDE R50, R51, 0x2, R208 ;  /* 0x0000000233327825 */ /* 0x000fc800078e02d0 */
[----:B------:R-:W-:Y:S01]  /*1de0*/  IMAD.WIDE R52, R53, 0x2, R206 ;  /* 0x0000000235347825 */ /* 0x000fe200078e02ce */
[----:B------:R-:W4:Y:S04]  /*1df0*/  LDG.E.U16 R231, desc[UR20][R50.64] ;  /* 0x0000001432e77981 */ /* 0x000f28000c1e1500 */
[----:B------:R-:W4:Y:S01]  /*1e00*/  LDG.E.U16 R233, desc[UR20][R52.64] ;  /* 0x0000001434e97981 */ /* 0x000f22000c1e1500 */
[----:B--2---:R-:W-:-:S04]  /*1e10*/  IMAD.WIDE R24, R24, 0x2, R228 ;  /* 0x0000000218187825 */ /* 0x004fc800078e02e4 */
[----:B---3--:R-:W-:Y:S01]  /*1e20*/  IMAD.WIDE R26, R26, 0x2, R226 ;  /* 0x000000021a1a7825 */ /* 0x008fe200078e02e2 */
[----:B------:R0:W2:Y:S03]  /*1e30*/  LDG.E.U16 R9, desc[UR20][R24.64] ;  /* 0x0000001418097981 */ /* 0x0000a6000c1e1500 */
[----:B----4-:R-:W-:Y:S01]  /*1e40*/  IMAD.WIDE R28, R28, 0x2, R224 ;  /* 0x000000021c1c7825 */ /* 0x010fe200078e02e0 */
[----:B------:R-:W3:Y:S04]  /*1e50*/  LDG.E.U16 R227, desc[UR20][R46.64] ;  /* 0x000000142ee37981 */ /* 0x000ee8000c1e1500 */
[----:B------:R-:W4:Y:S01]  /*1e60*/  LDG.E.U16 R27, desc[UR20][R26.64] ;  /* 0x000000141a1b7981 */ /* 0x000f22000c1e1500 */
[----:B0-----:R-:W-:-:S03]  /*1e70*/  IMAD.WIDE R24, R55, 0x2, R204 ;  /* 0x0000000237187825 */ /* 0x001fc600078e02cc */
[----:B------:R-:W4:Y:S04]  /*1e80*/  LDG.E.U16 R29, desc[UR20][R28.64] ;  /* 0x000000141c1d7981 */ /* 0x000f28000c1e1500 */
[----:B------:R-:W4:Y:S04]  /*1e90*/  LDG.E.U16 R225, desc[UR20][R44.64] ;  /* 0x000000142ce17981 */ /* 0x000f28000c1e1500 */
[----:B------:R-:W4:Y:S04]  /*1ea0*/  LDG.E.U16 R229, desc[UR20][R48.64] ;  /* 0x0000001430e57981 */ /* 0x000f28000c1e1500 */
[----:B------:R-:W4:Y:S01]  /*1eb0*/  LDG.E.U16 R235, desc[UR20][R24.64] ;  /* 0x0000001418eb7981 */ /* 0x000f22000c1e1500 */
[----:B------:R-:W-:Y:S01]  /*1ec0*/  BAR.SYNC.DEFER_BLOCKING 0x0 ;  /* 0x0000000000007b1d */ /* 0x000fe20000010000 */
[----:B------:R-:W-:Y:S01]  /*1ed0*/  ULOP3.LUT UR24, UR24, 0x100, URZ, 0xc0, !UPT ;  /* 0x0000010018187892 */ /* 0x000fe2000f8ec03f */
[----:B------:R-:W-:-:S04]  /*1ee0*/  IMAD.WIDE R238, R239, 0x2, R194 ;  /* 0x00000002efee7825 */ /* 0x000fc800078e02c2 */
[----:B------:R-:W-:Y:S04]  /*1ef0*/  STL [R1+0x28], R7 ;  /* 0x0000280701007387 */ /* 0x000fe80000100800 */
        /* <DEDUP_REMOVED lines=8> */
[----:B------:R1:W-:Y:S01]  /*1f80*/  STS.U16 [R10+UR13+0x5c00], R233 ;  /* 0x005c00e90a007988 */ /* 0x0003e2000800040d */
[----:B------:R-:W-:-:S03]  /*1f90*/  ULEA.HI UR24, UR13, UR24, URZ, 0x1c ;  /* 0x000000180d187291 */ /* 0x000fc6000f8fe03f */
[----:B------:R-:W-:Y:S01]  /*1fa0*/  STL [R1+0x24], R6 ;  /* 0x0000240601007387 */ /* 0x000fe20000100800 */
[----:B------:R-:W-:-:S03]  /*1fb0*/  ULOP3.LUT UR44, UR24, 0x3fff, URZ, 0xc0, !UPT ;  /* 0x00003fff182c7892 */ /* 0x000fc6000f8ec03f */
[----:B--2---:R-:W-:Y:S04]  /*1fc0*/  STS.U16 [R10+UR13+0x4000], R9 ;  /* 0x004000090a007988 */ /* 0x004fe8000800040d */
[----:B---3--:R-:W-:Y:S04]  /*1fd0*/  STS.U16 [R10+UR13+0x5600], R227 ;  /* 0x005600e30a007988 */ /* 0x008fe8000800040d */
[----:B----4-:R-:W-:Y:S04]  /*1fe0*/  STS.U16 [R10+UR13+0x4200], R27 ;  /* 0x0042001b0a007988 */ /* 0x010fe8000800040d */
[----:B------:R-:W-:Y:S04]  /*1ff0*/  STS.U16 [R10+UR13+0x4400], R29 ;  /* 0x0044001d0a007988 */ /* 0x000fe8000800040d */
[----:B------:R-:W-:Y:S04]  /*2000*/  STS.U16 [R10+UR13+0x5400], R225 ;  /* 0x005400e10a007988 */ /* 0x000fe8000800040d */
[----:B------:R2:W-:Y:S04]  /*2010*/  STS.U16 [R10+UR13+0x5800], R229 ;  /* 0x005800e50a007988 */ /* 0x0005e8000800040d */
[----:B------:R-:W-:Y:S01]  /*2020*/  STS.U16 [R10+UR13+0x5e00], R235 ;  /* 0x005e00eb0a007988 */ /* 0x000fe2000800040d */
[----:B------:R3:W-:Y:S06]  /*2030*/  MEMBAR.ALL.CTA ;  /* 0x0000000000007992 */ /* 0x0007ec0000008000 */
[----:B---3--:R-:W3:Y:S01]  /*2040*/  FENCE.VIEW.ASYNC.S ;  /* 0x00000000000073c6 */ /* 0x008ee20000000000 */
[----:B0-----:R-:W-:-:S02]  /*2050*/  MOV R231, UR5 ;  /* 0x0000000500e77c02 */ /* 0x001fc40008000f00 */
[----:B-1----:R-:W-:Y:S01]  /*2060*/  MOV R233, UR5 ;  /* 0x0000000500e97c02 */ /* 0x002fe20008000f00 */
[----:B------:R-:W-:Y:S01]  /*2070*/  STL [R1+0x20], R5 ;  /* 0x0000200501007387 */ /* 0x000fe20000100800 */
[----:B---3--:R-:W-:Y:S01]  /*2080*/  BAR.SYNC.DEFER_BLOCKING 0x0 ;  /* 0x0000000000007b1d */ /* 0x008fe20000010000 */
[----:B------:R-:W-:-:S05]  /*2090*/  UIADD3 UR40, UP0, UR44, 0x80, URZ ;  /* 0x000000802c287890 */ /* 0x000fca000ff1e03f */
[----:B------:R-:W-:Y:S01]  /*20a0*/  UMOV UR24, URZ ;  /* 0x0000003f00187c82 */ /* 0x000fe20008000000 */
[----:B--2---:R-:W-:Y:S02]  /*20b0*/  MOV R229, UR5 ;  /* 0x0000000500e57c02 */ /* 0x004fe40008000f00 */
[----:B------:R-:W-:Y:S02]  /*20c0*/  MOV R227, UR5 ;  /* 0x0000000500e37c02 */ /* 0x000fe40008000f00 */
[----:B------:R-:W-:Y:S01]  /*20d0*/  MOV R9, UR5 ;  /* 0x0000000500097c02 */ /* 0x000fe20008000f00 */
[----:B------:R-:W-:Y:S01]  /*20e0*/  IMAD.WIDE R230, R231, 0x2, R196 ;  /* 0x00000002e7e67825 */ /* 0x000fe200078e02c4 */
[----:B------:R-:W-:Y:S01]  /*20f0*/  MOV R225, UR5 ;  /* 0x0000000500e17c02 */ /* 0x000fe20008000f00 */
[----:B------:R-:W-:Y:S01]  /*2100*/  STL [R1+0x34], R248 ;  /* 0x000034f801007387 */ /* 0x000fe20000100800 */
[----:B------:R-:W-:Y:S01]  /*2110*/  WARPGROUP.ARRIVE ;  /* 0x00000000000079c5 */ /* 0x000fe20000000000 */
[----:B------:R-:W-:Y:S01]  /*2120*/  UIADD3.X UR41, UR24, 0x40000040, URZ, UP0, !UPT ;  /* 0x4000004018297890 */ /* 0x000fe200087fe43f */
[----:B------:R-:W-:Y:S01]  /*2130*/  IMAD.WIDE R228, R229, 0x2, R192 ;  /* 0x00000002e5e47825 */ /* 0x000fe200078e02c0 */
[----:B------:R-:W2:Y:S03]  /*2140*/  LDG.E.U16 R238, desc[UR20][R238.64] ;  /* 0x00000014eeee7981 */ /* 0x000ea6000c1e1500 */
[----:B------:R-:W-:Y:S01]  /*2150*/  HGMMA.64x128x16.F32.BF16 R88, gdesc[UR44].tnspA, RZ, !UPT ;  /* 0x21e000002c5879f0 */ /* 0x000fe2000c7018ff */
[----:B------:R-:W-:Y:S01]  /*2160*/  UIADD3.64 UR44, UR40, 0x180, URZ ;  /* 0x00000180282c7897 */ /* 0x000fe2000fffe03f */
[----:B------:R-:W-:Y:S01]  /*2170*/  IMAD.WIDE R226, R227, 0x2, R198 ;  /* 0x00000002e3e27825 */ /* 0x000fe200078e02c6 */
[----:B------:R-:W-:Y:S04]  /*2180*/  STL [R1+0x30], R249 ;  /* 0x000030f901007387 */ /* 0x000fe80000100800 */
[----:B------:R0:W3:Y:S01]  /*2190*/  LDG.E.U16 R239, desc[UR20][R228.64] ;  /* 0x00000014e4ef7981 */ /* 0x0000e2000c1e1500 */
[----:B------:R-:W-:-:S03]  /*21a0*/  IMAD.WIDE R224, R225, 0x2, R202 ;  /* 0x00000002e1e07825 */ /* 0x000fc600078e02ca */
[----:B------:R-:W4:Y:S01]  /*21b0*/  LDG.E.U16 R226, desc[UR20][R226.64] ;  /* 0x00000014e2e27981 */ /* 0x000f22000c1e1500 */
[----:B------:R-:W-:-:S03]  /*21c0*/  IMAD.WIDE R232, R233, 0x2, R200 ;  /* 0x00000002e9e87825 */ /* 0x000fc600078e02c8 */
[----:B------:R-:W3:Y:S01]  /*21d0*/  LDG.E.U16 R224, desc[UR20][R224.64] ;  /* 0x00000014e0e07981 */ /* 0x000ee2000c1e1500 */
[----:B------:R-:W-:Y:S01]  /*21e0*/  HGMMA.64x128x16.F32.BF16 R88, gdesc[UR40].tnspA, R88 ;  /* 0x21e00000285879f0 */ /* 0x000fe20008701858 */
[----:B0-----:R-:W-:Y:S02]  /*21f0*/  IMAD.WIDE R228, R9, 0x2, R190 ;  /* 0x0000000209e47825 */ /* 0x001fe400078e02be */
[----:B------:R0:W4:Y:S04]  /*2200*/  LDG.E.U16 R227, desc[UR20][R230.64] ;  /* 0x00000014e6e37981 */ /* 0x000128000c1e1500 */
[----:B------:R1:W4:Y:S04]  /*2210*/  LDG.E.U16 R225, desc[UR20][R232.64] ;  /* 0x00000014e8e17981 */ /* 0x000328000c1e1500 */
[----:B------:R-:W-:Y:S01]  /*2220*/  STL [R1+0x3c], R244 ;  /* 0x00003cf401007387 */ /* 0x000fe20000100800 */
[----:B------:R-:W-:Y:S01]  /*2230*/  HGMMA.64x128x16.F32.BF16 R24, gdesc[UR44].tnspA, RZ, !UPT ;  /* 0x21e000002c1879f0 */ /* 0x000fe2000c7018ff */
[----:B------:R-:W-:Y:S01]  /*2240*/  UIADD3.64 UR40, UR40, 0x200, URZ ;  /* 0x0000020028287897 */ /* 0x000fe2000fffe03f */
[----:B------:R-:W-:Y:S01]  /*2250*/  MOV R9, UR5 ;  /* 0x0000000500097c02 */ /* 0x000fe20008000f00 */
[----:B------:R1:W4:Y:S04]  /*2260*/  LDG.E.U16 R242, desc[UR20][R228.64] ;  /* 0x00000014e4f27981 */ /* 0x000328000c1e1500 */
[----:B0-----:R-:W-:Y:S01]  /*2270*/  IMAD.WIDE R230, R9, 0x2, R188 ;  /* 0x0000000209e67825 */ /* 0x001fe200078e02bc */
[----:B------:R-:W-:Y:S01]  /*2280*/  MOV R9, UR5 ;  /* 0x0000000500097c02 */ /* 0x000fe20008000f00 */
[----:B------:R-:W-:Y:S03]  /*2290*/  STL [R1+0x38], R245 ;  /* 0x000038f501007387 */ /* 0x000fe60000100800 */
[----:B------:R-:W-:Y:S01]  /*22a0*/  HGMMA.64x128x16.F32.BF16 R24, gdesc[UR40].tnspA, R24, gsb0 ;  /* 0x21e00000281879f0 */ /* 0x000fe20008001818 */
[----:B-1----:R-:W-:Y:S01]  /*22b0*/  IMAD.WIDE R232, R9, 0x2, R186 ;  /* 0x0000000209e87825 */ /* 0x002fe200078e02ba */
[----:B------:R-:W-:Y:S01]  /*22c0*/  MOV R9, UR5 ;  /* 0x0000000500097c02 */ /* 0x000fe20008000f00 */
[----:B------:R0:W4:Y:S04]  /*22d0*/  LDG.E.U16 R243, desc[UR20][R230.64] ;  /* 0x00000014e6f37981 */ /* 0x000128000c1e1500 */
[----:B------:R-:W-:Y:S01]  /*22e0*/  IMAD.WIDE R228, R9, 0x2, R20 ;  /* 0x0000000209e47825 */ /* 0x000fe200078e0214 */
[----:B------:R1:W4:Y:S04]  /*22f0*/  LDG.E.U16 R246, desc[UR20][R232.64] ;  /* 0x00000014e8f67981 */ /* 0x000328000c1e1500 */
[----:B------:R-:W-:Y:S01]  /*2300*/  STL [R1+0x44], R240 ;  /* 0x000044f001007387 */ /* 0x000fe20000100800 */
[----:B------:R-:W-:-:S02]  /*2310*/  WARPGROUP.DEPBAR.LE gsb0, 0x0 ;  /* 0x00008000000079c5 */ /* 0x000fc40000010000 */
[----:B------:R-:W-:Y:S01]  /*2320*/  FMUL R9, R88, UR17 ;  /* 0x0000001158097c20 */ /* 0x000fe20008400000 */
[----:B------:R-:W-:Y:S01]  /*2330*/  FMUL R251, R89, UR17 ;  /* 0x0000001159fb7c20 */ /* 0x000fe20008400000 */
[----:B0-----:R-:W-:Y:S01]  /*2340*/  MOV R230, UR5 ;  /* 0x0000000500e67c02 */ /* 0x001fe20008000f00 */
[----:B------:R0:W4:Y:S03]  /*2350*/  LDG.E.U16 R228, desc[UR20][R228.64] ;  /* 0x00000014e4e47981 */ /* 0x000126000c1e1500 */
[----:B------:R-:W-:Y:S01]  /*2360*/  FMNMX R9, R9, R251, !PT ;  /* 0x000000fb09097209 */ /* 0x000fe20007800000 */
[----:B------:R-:W-:Y:S01]  /*2370*/  FMUL R251, R92, UR17 ;  /* 0x000000115cfb7c20 */ /* 0x000fe20008400000 */
[----:B-1----:R-:W-:Y:S01]  /*2380*/  MOV R232, UR5 ;  /* 0x0000000500e87c02 */ /* 0x002fe20008000f00 */
[----:B------:R-:W-:Y:S03]  /*2390*/  STL [R1+0x40], R241 ;  /* 0x000040f101007387 */ /* 0x000fe60000100800 */
[----:B------:R-:W-:Y:S01]  /*23a0*/  FMNMX R9, R251, R9, !PT ;  /* 0x00000009fb097209 */ /* 0x000fe20007800000 */
[----:B------:R-:W-:Y:S01]  /*23b0*/  FMUL R251, R93, UR17 ;  /* 0x000000115dfb7c20 */ /* 0x000fe20008400000 */
[----:B------:R-:W-:-:S04]  /*23c0*/  IMAD.WIDE R230, R230, 0x2, R18 ;  /* 0x00000002e6e67825 */ /* 0x000fc800078e0212 */
[----:B0-----:R-:W-:Y:S01]  /*23d0*/  FMUL R229, R90, UR17 ;  /* 0x000000115ae57c20 */ /* 0x001fe20008400000 */
[----:B------:R-:W-:Y:S01]  /*23e0*/  STL [R1+0x4c], R222 ;  /* 0x00004cde01007387 */ /* 0x000fe20000100800 */
[----:B------:R-:W-:Y:S01]  /*23f0*/  FMNMX R9, R251, R9, !PT ;  /* 0x00000009fb097209 */ /* 0x000fe20007800000 */
[----:B------:R-:W-:Y:S02]  /*2400*/  FMUL R251, R96, UR17 ;  /* 0x0000001160fb7c20 */ /* 0x000fe40008400000 */
[----:B------:R0:W4:Y:S03]  /*2410*/  LDG.E.U16 R230, desc[UR20][R230.64] ;  /* 0x00000014e6e67981 */ /* 0x000126000c1e1500 */
[----:B------:R-:W-:Y:S01]  /*2420*/  FMNMX R9, R251, R9, !PT ;  /* 0x00000009fb097209 */ /* 0x000fe20007800000 */
[----:B------:R-:W-:Y:S01]  /*2430*/  FMUL R251, R97, UR17 ;  /* 0x0000001161fb7c20 */ /* 0x000fe20008400000 */
[----:B------:R-:W-:Y:S01]  /*2440*/  IMAD.WIDE R232, R232, 0x2, R16 ;  /* 0x00000002e8e87825 */ /* 0x000fe200078e0210 */
[----:B------:R-:W-:Y:S03]  /*2450*/  STL [R1+0x48], R223 ;  /* 0x000048df01007387 */ /* 0x000fe60000100800 */
[----:B------:R-:W-:Y:S01]  /*2460*/  FMNMX R9, R251, R9, !PT ;  /* 0x00000009fb097209 */ /* 0x000fe20007800000 */
[----:B------:R-:W-:Y:S01]  /*2470*/  FMUL R251, R100, UR17 ;  /* 0x0000001164fb7c20 */ /* 0x000fe20008400000 */
[----:B0-----:R-:W-:Y:S01]  /*2480*/  FMUL R231, R91, UR17 ;  /* 0x000000115be77c20 */ /* 0x001fe20008400000 */
[----:B------:R0:W4:Y:S03]  /*2490*/  LDG.E.U16 R232, desc[UR20][R232.64] ;  /* 0x00000014e8e87981 */ /* 0x000126000c1e1500 */
[----:B------:R-:W-:Y:S01]  /*24a0*/  FMNMX R9, R251, R9, !PT ;  /* 0x00000009fb097209 */ /* 0x000fe20007800000 */
[----:B------:R-:W-:Y:S01]  /*24b0*/  FMUL R251, R101, UR17 ;  /* 0x0000001165fb7c20 */ /* 0x000fe20008400000 */
[----:B------:R-:W-:Y:S04]  /*24c0*/  STL [R1+0x54], R220 ;  /* 0x000054dc01007387 */ /* 0x000fe80000100800 */
[----:B------:R-:W-:Y:S01]  /*24d0*/  FMNMX R9, R251, R9, !PT ;  /* 0x00000009fb097209 */ /* 0x000fe20007800000 */
[----:B------:R-:W-:Y:S01]  /*24e0*/  FMUL R251, R104, UR17 ;  /* 0x0000001168fb7c20 */ /* 0x000fe20008400000 */
[----:B------:R-:W-:Y:S01]  /*24f0*/  FMNMX R229, R229, R231, !PT ;  /* 0x000000e7e5e57209 */ /* 0x000fe20007800000 */
[----:B0-----:R-:W-:Y:S01]  /*2500*/  FMUL R233, R107, UR17 ;  /* 0x000000116be97c20 */ /* 0x001fe20008400000 */
[----:B------:R-:W-:Y:S02]  /*2510*/  STL [R1+0x50], R221 ;  /* 0x000050dd01007387 */ /* 0x000fe40000100800 */
[----:B------:R-:W-:Y:S01]  /*2520*/  FMNMX R9, R251, R9, !PT ;  /* 0x00000009fb097209 */ /* 0x000fe20007800000 */
[----:B------:R-:W-:Y:S01]  /*2530*/  FMUL R251, R105, UR17 ;  /* 0x0000001169fb7c20 */ /* 0x000fe20008400000 */
[----:B------:R-:W-:Y:S01]  /*2540*/  FMUL R231, R94, UR17 ;  /* 0x000000115ee77c20 */ /* 0x000fe20008400000 */
[----:B------:R-:W-:Y:S03]  /*2550*/  STL [R1+0x5c], R218 ;  /* 0x00005cda01007387 */ /* 0x000fe60000100800 */
[----:B------:R-:W-:Y:S01]  /*2560*/  FMNMX R9, R251, R9, !PT ;  /* 0x00000009fb097209 */ /* 0x000fe20007800000 */
[----:B------:R-:W-:Y:S01]  /*2570*/  FMUL R251, R108, UR17 ;  /* 0x000000116cfb7c20 */ /* 0x000fe20008400000 */
[----:B------:R-:W-:Y:S01]  /*2580*/  FMNMX R229, R231, R229, !PT ;  /* 0x000000e5e7e57209 */ /* 0x000fe20007800000 */
[----:B------:R-:W-:Y:S03]  /*2590*/  STL [R1+0x58], R219 ;  /* 0x000058db01007387 */ /* 0x000fe60000100800 */
[----:B------:R-:W-:Y:S01]  /*25a0*/  FMNMX R9, R251, R9, !PT ;  /* 0x00000009fb097209 */ /* 0x000fe20007800000 */
[----:B------:R-:W-:Y:S01]  /*25b0*/  FMUL R251, R109, UR17 ;  /* 0x000000116dfb7c20 */ /* 0x000fe20008400000 */
[----:B------:R-:W-:Y:S01]  /*25c0*/  FMUL R231, R98, UR17 ;  /* 0x0000001162e77c20 */ /* 0x000fe20008400000 */
[----:B------:R-:W-:Y:S03]  /*25d0*/  STL [R1+0x64], R216 ;  /* 0x000064d801007387 */ /* 0x000fe60000100800 */
[----:B------:R-:W-:Y:S01]  /*25e0*/  FMNMX R9, R251, R9, !PT ;  /* 0x00000009fb097209 */ /* 0x000fe20007800000 */
[----:B------:R-:W-:Y:S01]  /*25f0*/  FMUL R251, R112, UR17 ;  /* 0x0000001170fb7c20 */ /* 0x000fe20008400000 */
[----:B------:R-:W-:Y:S04]  /*2600*/  STL [R1+0x60], R217 ;  /* 0x000060d901007387 */ /* 0x000fe80000100800 */
        /* <DEDUP_REMOVED lines=31> */
[----:B------:R-:W-:-:S05]  /*2800*/  FMUL R251, R133, UR17 ;  /* 0x0000001185fb7c20 */ /* 0x000fca0008400000 */
        /* <DEDUP_REMOVED lines=16> */
[----:B------:R-:W-:-:S05]  /*2910*/  FMNMX R9, R251, R9, !PT ;  /* 0x00000009fb097209 */ /* 0x000fca0007800000 */
[----:B------:R-:W0:Y:S02]  /*2920*/  SHFL.BFLY PT, R251, R9, 0x2, 0x1f ;  /* 0x0c401f0009fb7f89 */ /* 0x000e2400000e0000 */
[----:B0-----:R-:W-:Y:S01]  /*2930*/  FMNMX R251, R9, R251, !PT ;  /* 0x000000fb09fb7209 */ /* 0x001fe20007800000 */
[----:B------:R-:W-:-:S05]  /*2940*/  FMUL R9, R95, UR17 ;  /* 0x000000115f097c20 */ /* 0x000fca0008400000 */
[----:B------:R-:W-:Y:S02]  /*2950*/  FMNMX R229, R9, R229, !PT ;  /* 0x000000e509e57209 */ /* 0x000fe40007800000 */
[----:B------:R-:W0:Y:S02]  /*2960*/  SHFL.BFLY PT, R9, R251, 0x1, 0x1f ;  /* 0x0c201f00fb097f89 */ /* 0x000e2400000e0000 */
[----:B------:R-:W-:Y:S01]  /*2970*/  FMNMX R229, R231, R229, !PT ;  /* 0x000000e5e7e57209 */ /* 0x000fe20007800000 */
[----:B------:R-:W-:-:S05]  /*2980*/  FMUL R231, R99, UR17 ;  /* 0x0000001163e77c20 */ /* 0x000fca0008400000 */
[----:B------:R-:W-:Y:S01]  /*2990*/  FMNMX R229, R231, R229, !PT ;  /* 0x000000e5e7e57209 */ /* 0x000fe20007800000 */
[----:B------:R-:W-:-:S05]  /*29a0*/  FMUL R231, R102, UR17 ;  /* 0x0000001166e77c20 */ /* 0x000fca0008400000 */
[----:B------:R-:W-:Y:S01]  /*29b0*/  FMNMX R229, R231, R229, !PT ;  /* 0x000000e5e7e57209 */ /* 0x000fe20007800000 */
[----:B------:R-:W-:-:S05]  /*29c0*/  FMUL R231, R103, UR17 ;  /* 0x0000001167e77c20 */ /* 0x000fca0008400000 */
[----:B------:R-:W-:Y:S01]  /*29d0*/  FMNMX R229, R231, R229, !PT ;  /* 0x000000e5e7e57209 */ /* 0x000fe20007800000 */
[----:B------:R-:W-:Y:S01]  /*29e0*/  FMUL R231, R106, UR17 ;  /* 0x000000116ae77c20 */ /* 0x000fe20008400000 */
[----:B0-----:R-:W-:-:S04]  /*29f0*/  FMNMX R9, R251, R9, !PT ;  /* 0x00000009fb097209 */ /* 0x001fc80007800000 */
[----:B------:R-:W-:Y:S02]  /*2a00*/  FMNMX R229, R231, R229, !PT ;  /* 0x000000e5e7e57209 */ /* 0x000fe40007800000 */
[----:B------:R-:W-:Y:S02]  /*2a10*/  FMNMX R9, R9, R0, !PT ;  /* 0x0000000009097209 */ /* 0x000fe40007800000 */
[----:B------:R-:W-:-:S03]  /*2a20*/  FMNMX R233, R233, R229, !PT ;  /* 0x000000e5e9e97209 */ /* 0x000fc60007800000 */
[--C-:B------:R-:W-:Y:S01]  /*2a30*/  FFMA R229, R88, UR17, -R9.reuse ;  /* 0x0000001158e57c23 */ /* 0x100fe20008000809 */
[----:B------:R-:W-:Y:S01]  /*2a40*/  FMUL R88, R110, UR17 ;  /* 0x000000116e587c20 */ /* 0x000fe20008400000 */
[----:B------:R-:W-:Y:S01]  /*2a50*/  FFMA R252, R89, UR17, -R9 ;  /* 0x0000001159fc7c23 */ /* 0x000fe20008000809 */
[----:B------:R-:W-:-:S03]  /*2a60*/  FMUL R89, R111, UR17 ;  /* 0x000000116f597c20 */ /* 0x000fc60008400000 */
[----:B------:R-:W-:-:S04]  /*2a70*/  FMNMX R88, R88, R233, !PT ;  /* 0x000000e958587209 */ /* 0x000fc80007800000 */
        /* <DEDUP_REMOVED lines=20> */
[----:B------:R-:W-:-:S04]  /*2bc0*/  FFMA R251, R92, UR17, -R9 ;  /* 0x000000115cfb7c23 */ /* 0x000fc80008000809 */
[----:B------:R-:W-:Y:S01]  /*2bd0*/  FMNMX R89, R88, R89, !PT ;  /* 0x0000005958597209 */ /* 0x000fe20007800000 */
[--C-:B------:R-:W-:Y:S01]  /*2be0*/  FFMA R88, R112, UR17, -R9.reuse ;  /* 0x0000001170587c23 */ /* 0x100fe20008000809 */
[----:B------:R-:W-:Y:S01]  /*2bf0*/  STL [R1+0x94], R204 ;  /* 0x000094cc01007387 */ /* 0x000fe20000100800 */
[----:B------:R-:W-:Y:S01]  /*2c00*/  FFMA R92, R101, UR17, -R9 ;  /* 0x00000011655c7c23 */ /* 0x000fe20008000809 */
[----:B------:R-:W-:Y:S01]  /*2c10*/  FMUL R101, R134, UR17 ;  /* 0x0000001186657c20 */ /* 0x000fe20008400000 */
[----:B------:R-:W-:Y:S01]  /*2c20*/  FMUL R88, R88, 1.4426950216293334961 ;  /* 0x3fb8aa3b58587820 */ /* 0x000fe20000400000 */
[----:B------:R-:W-:Y:S04]  /*2c30*/  STL [R1+0x90], R205 ;  /* 0x000090cd01007387 */ /* 0x000fe80000100800 */
[----:B------:R-:W-:Y:S01]  /*2c40*/  STL [R1+0x98], R10 ;  /* 0x0000980a01007387 */ /* 0x000fe20000100800 */
[----:B------:R-:W-:-:S03]  /*2c50*/  FMNMX R89, R101, R89, !PT ;  /* 0x0000005965597209 */ /* 0x000fc60007800000 */
[----:B------:R0:W-:Y:S01]  /*2c60*/  STL [R1+0x9c], R203 ;  /* 0x00009ccb01007387 */ /* 0x0001e20000100800 */
[----:B------:R-:W-:Y:S01]  /*2c70*/  FFMA R101, R113, UR17, -R9 ;  /* 0x0000001171657c23 */ /* 0x000fe20008000809 */
[----:B0-----:R0:W-:Y:S03]  /*2c80*/  MUFU.EX2 R203, R88 ;  /* 0x0000005800cb7308 */ /* 0x0011e60000000800 */
[----:B------:R-:W-:Y:S01]  /*2c90*/  FMUL R101, R101, 1.4426950216293334961 ;  /* 0x3fb8aa3b65657820 */ /* 0x000fe20000400000 */
[----:B0-----:R-:W-:-:S05]  /*2ca0*/  FMUL R88, R135, UR17 ;  /* 0x0000001187587c20 */ /* 0x001fca0008400000 */
[----:B------:R-:W-:Y:S01]  /*2cb0*/  FMNMX R89, R88, R89, !PT ;  /* 0x0000005958597209 */ /* 0x000fe20007800000 */
[----:B------:R-:W-:Y:S01]  /*2cc0*/  FFMA R88, R116, UR17, -R9 ;  /* 0x0000001174587c23 */ /* 0x000fe20008000809 */
[----:B------:R0:W-:Y:S03]  /*2cd0*/  MUFU.EX2 R204, R101 ;  /* 0x0000006500cc7308 */ /* 0x0001e60000000800 */
[----:B------:R-:W-:Y:S01]  /*2ce0*/  FMUL R88, R88, 1.4426950216293334961 ;  /* 0x3fb8aa3b58587820 */ /* 0x000fe20000400000 */
[----:B0-----:R-:W-:-:S04]  /*2cf0*/  FMUL R101, R138, UR17 ;  /* 0x000000118a657c20 */ /* 0x001fc80008400000 */
[----:B------:R0:W-:Y:S01]  /*2d00*/  MUFU.EX2 R206, R88 ;  /* 0x0000005800ce7308 */ /* 0x0001e20000000800 */
[----:B------:R-:W-:Y:S01]  /*2d10*/  FMNMX R89, R101, R89, !PT ;  /* 0x0000005965597209 */ /* 0x000fe20007800000 */
[----:B------:R-:W-:Y:S01]  /*2d20*/  FFMA R101, R117, UR17, -R9 ;  /* 0x0000001175657c23 */ /* 0x000fe20008000809 */
[----:B0-----:R-:W-:-:S03]  /*2d30*/  FMUL R88, R139, UR17 ;  /* 0x000000118b587c20 */ /* 0x001fc60008400000 */
[----:B------:R-:W-:Y:S02]  /*2d40*/  FMUL R101, R101, 1.4426950216293334961 ;  /* 0x3fb8aa3b65657820 */ /* 0x000fe40000400000 */
        /* <DEDUP_REMOVED lines=14> */
[----:B------:R-:W-:Y:S01]  /*2e30*/  MOV R235, UR5 ;  /* 0x0000000500eb7c02 */ /* 0x000fe20008000f00 */
[----:B0-----:R-:W-:-:S03]  /*2e40*/  FMUL R101, R146, UR17 ;  /* 0x0000001192657c20 */ /* 0x001fc60008400000 */
[----:B------:R0:W-:Y:S01]  /*2e50*/  MUFU.EX2 R214, R88 ;  /* 0x0000005800d67308 */ /* 0x0001e20000000800 */
[----:B------:R-:W-:Y:S02]  /*2e60*/  MOV R236, UR5 ;  /* 0x0000000500ec7c02 */ /* 0x000fe40008000f00 */
[----:B------:R-:W-:Y:S01]  /*2e70*/  FMNMX R89, R101, R89, !PT ;  /* 0x0000005965597209 */ /* 0x000fe20007800000 */
[----:B------:R-:W-:Y:S01]  /*2e80*/  FFMA R101, R125, UR17, -R9 ;  /* 0x000000117d657c23 */ /* 0x000fe20008000809 */
[----:B0-----:R-:W-:Y:S01]  /*2e90*/  FMUL R88, R147, UR17 ;  /* 0x0000001193587c20 */ /* 0x001fe20008400000 */
[----:B------:R-:W-:-:S04]  /*2ea0*/  IMAD.WIDE R234, R235, 0x2, R184 ;  /* 0x00000002ebea7825 */ /* 0x000fc800078e02b8 */
[----:B------:R-:W-:Y:S01]  /*2eb0*/  FMUL R101, R101, 1.4426950216293334961 ;  /* 0x3fb8aa3b65657820 */ /* 0x000fe20000400000 */
[----:B------:R-:W-:Y:S01]  /*2ec0*/  FMNMX R89, R88, R89, !PT ;  /* 0x0000005958597209 */ /* 0x000fe20007800000 */
[----:B------:R-:W-:Y:S01]  /*2ed0*/  FFMA R88, R128, UR17, -R9 ;  /* 0x0000001180587c23 */ /* 0x000fe20008000809 */
[----:B------:R-:W-:Y:S01]  /*2ee0*/  IMAD.WIDE R236, R236, 0x2, R22 ;  /* 0x00000002ecec7825 */ /* 0x000fe200078e0216 */
[----:B------:R0:W-:Y:S01]  /*2ef0*/  MUFU.EX2 R216, R101 ;  /* 0x0000006500d87308 */ /* 0x0001e20000000800 */
[----:B------:R1:W4:Y:S02]  /*2f00*/  LDG.E.U16 R247, desc[UR20][R234.64] ;  /* 0x00000014eaf77981 */ /* 0x000324000c1e1500 */
[----:B------:R-:W-:Y:S02]  /*2f10*/  FMUL R88, R88, 1.4426950216293334961 ;  /* 0x3fb8aa3b58587820 */ /* 0x000fe40000400000 */
[----:B------:R2:W4:Y:S01]  /*2f20*/  LDG.E.U16 R250, desc[UR20][R236.64] ;  /* 0x00000014ecfa7981 */ /* 0x000522000c1e1500 */
[----:B0-----:R-:W-:Y:S01]  /*2f30*/  FMUL R101, R150, UR17 ;  /* 0x0000001196657c20 */ /* 0x001fe20008400000 */
[----:B-1----:R-:W-:Y:S01]  /*2f40*/  MOV R234, UR5 ;  /* 0x0000000500ea7c02 */ /* 0x002fe20008000f00 */
[----:B------:R0:W-:Y:S03]  /*2f50*/  MUFU.EX2 R218, R88 ;  /* 0x0000005800da7308 */ /* 0x0001e60000000800 */
[----:B------:R-:W-:-:S02]  /*2f60*/  FMNMX R89, R101, R89, !PT ;  /* 0x0000005965597209 */ /* 0x000fc40007800000 */
[----:B--2---:R-:W-:Y:S01]  /*2f70*/  MOV R236, UR5 ;  /* 0x0000000500ec7c02 */ /* 0x004fe20008000f00 */
[----:B------:R-:W-:-:S04]  /*2f80*/  IMAD.WIDE R234, R234, 0x2, R14 ;  /* 0x00000002eaea7825 */ /* 0x000fc800078e020e */
[----:B0-----:R-:W-:Y:S01]  /*2f90*/  FMUL R88, R151, UR17 ;  /* 0x0000001197587c20 */ /* 0x001fe20008400000 */
[----:B------:R-:W-:Y:S01]  /*2fa0*/  FFMA R101, R129, UR17, -R9 ;  /* 0x0000001181657c23 */ /* 0x000fe20008000809 */
[----:B------:R-:W-:Y:S01]  /*2fb0*/  IMAD.WIDE R236, R236, 0x2, R12 ;  /* 0x00000002ecec7825 */ /* 0x000fe200078e020c */
[----:B------:R0:W2:Y:S02]  /*2fc0*/  LDG.E.U16 R234, desc[UR20][R234.64] ;  /* 0x00000014eaea7981 */ /* 0x0000a4000c1e1500 */
[----:B------:R-:W-:Y:S01]  /*2fd0*/  FMNMX R89, R88, R89, !PT ;  /* 0x0000005958597209 */ /* 0x000fe20007800000 */
[--C-:B------:R-:W-:Y:S01]  /*2fe0*/  FFMA R88, R132, UR17, -R9.reuse ;  /* 0x0000001184587c23 */ /* 0x100fe20008000809 */
[----:B------:R-:W-:Y:S01]  /*2ff0*/  FMUL R101, R101, 1.4426950216293334961 ;  /* 0x3fb8aa3b65657820 */ /* 0x000fe20000400000 */
[----:B------:R-:W-:Y:S01]  /*3000*/  FMUL R231, R24, UR17 ;  /* 0x0000001118e77c20 */ /* 0x000fe20008400000 */
[----:B------:R1:W2:Y:S01]  /*3010*/  LDG.E.U16 R236, desc[UR20][R236.64] ;  /* 0x00000014ecec7981 */ /* 0x0002a2000c1e1500 */
[----:B------:R-:W-:Y:S01]  /*3020*/  FMUL R88, R88, 1.4426950216293334961 ;  /* 0x3fb8aa3b58587820 */ /* 0x000fe20000400000 */
[----:B0-----:R-:W-:Y:S01]  /*3030*/  FMUL R235, R25, UR17 ;  /* 0x0000001119eb7c20 */ /* 0x001fe20008400000 */
[----:B------:R0:W-:Y:S01]  /*3040*/  MUFU.EX2 R220, R101 ;  /* 0x0000006500dc7308 */ /* 0x0001e20000000800 */
[----:B------:R-:W-:Y:S01]  /*3050*/  FMUL R229, R229, 1.4426950216293334961 ;  /* 0x3fb8aa3be5e57820 */ /* 0x000fe20000400000 */
[----:B------:R-:W-:Y:S01]  /*3060*/  BAR.SYNC.DEFER_BLOCKING 0x0 ;  /* 0x0000000000007b1d */ /* 0x000fe20000010000 */
[--C-:B-1----:R-:W-:Y:S01]  /*3070*/  FFMA R237, R93, UR17, -R9.reuse ;  /* 0x000000115ded7c23 */ /* 0x102fe20008000809 */
[--C-:B------:R-:W-:Y:S01]  /*3080*/  FFMA R93, R104, UR17, -R9.reuse ;  /* 0x00000011685d7c23 */ /* 0x100fe20008000809 */
[----:B------:R-:W-:Y:S01]  /*3090*/  FMNMX R231, R231, R235, !PT ;  /* 0x000000ebe7e77209 */ /* 0x000fe20007800000 */
[----:B------:R-:W-:Y:S01]  /*30a0*/  FFMA R104, R133, UR17, -R9 ;  /* 0x0000001185687c23 */ /* 0x000fe20008000809 */
[----:B0-----:R-:W-:Y:S01]  /*30b0*/  FMUL R101, R28, UR17 ;  /* 0x000000111c657c20 */ /* 0x001fe20008400000 */
[----:B------:R0:W-:Y:S02]  /*30c0*/  MUFU.EX2 R222, R88 ;  /* 0x0000005800de7308 */ /* 0x0001e40000000800 */
[----:B------:R-:W-:-:S02]  /*30d0*/  FMUL R104, R104, 1.4426950216293334961 ;  /* 0x3fb8aa3b68687820 */ /* 0x000fc40000400000 */
[----:B------:R-:W-:Y:S01]  /*30e0*/  FMNMX R231, R101, R231, !PT ;  /* 0x000000e765e77209 */ /* 0x000fe20007800000 */
[----:B------:R-:W-:Y:S01]  /*30f0*/  FMUL R101, R29, UR17 ;  /* 0x000000111d657c20 */ /* 0x000fe20008400000 */
[----:B0-----:R-:W0:Y:S02]  /*3100*/  SHFL.BFLY PT, R88, R89, 0x2, 0x1f ;  /* 0x0c401f0059587f89 */ /* 0x001e2400000e0000 */
[----:B------:R1:W-:Y:S02]  /*3110*/  MUFU.EX2 R240, R104 ;  /* 0x0000006800f07308 */ /* 0x0003e40000000800 */
[----:B------:R-:W-:Y:S01]  /*3120*/  FMNMX R101, R101, R231, !PT ;  /* 0x000000e765657209 */ /* 0x000fe20007800000 */
[----:B-1----:R-:W-:-:S05]  /*3130*/  FMUL R104, R32, UR17 ;  /* 0x0000001120687c20 */ /* 0x002fca0008400000 */
[----:B------:R-:W-:Y:S01]  /*3140*/  FMNMX R101, R104, R101, !PT ;  /* 0x0000006568657209 */ /* 0x000fe20007800000 */
[----:B------:R-:W-:-:S05]  /*3150*/  FMUL R104, R33, UR17 ;  /* 0x0000001121687c20 */ /* 0x000fca0008400000 */
[----:B------:R-:W-:Y:S01]  /*3160*/  FMNMX R104, R104, R101, !PT ;  /* 0x0000006568687209 */ /* 0x000fe20007800000 */
[----:B------:R-:W-:Y:S01]  /*3170*/  FFMA R101, R141, UR17, -R9 ;  /* 0x000000118d657c23 */ /* 0x000fe20008000809 */
[----:B0-----:R-:W-:-:S03]  /*3180*/  FMNMX R89, R89, R88, !PT ;  /* 0x0000005859597209 */ /* 0x001fc60007800000 */
[----:B------:R-:W-:-:S04]  /*3190*/  FMUL R101, R101, 1.4426950216293334961 ;  /* 0x3fb8aa3b65657820 */ /* 0x000fc80000400000 */
[----:B------:R0:W-:Y:S02]  /*31a0*/  MUFU.EX2 R249, R101 ;  /* 0x0000006500f97308 */ /* 0x0001e40000000800 */
[----:B0-----:R-:W0:Y:S01]  /*31b0*/  SHFL.BFLY PT, R101, R89, 0x1, 0x1f ;  /* 0x0c201f0059657f89 */ /* 0x001e2200000e0000 */
[----:B------:R-:W-:Y:S01]  /*31c0*/  FMUL R88, R36, UR17 ;  /* 0x0000001124587c20 */ /* 0x000fe20008400000 */
[--C-:B------:R-:W-:Y:S01]  /*31d0*/  FFMA R235, R96, UR17, -R9.reuse ;  /* 0x0000001160eb7c23 */ /* 0x100fe20008000809 */
[----:B------:R-:W-:Y:S01]  /*31e0*/  FFMA R96, R105, UR17, -R9 ;  /* 0x0000001169607c23 */ /* 0x000fe20008000809 */
[----:B------:R-:W-:Y:S02]  /*31f0*/  FMUL R105, R37, UR17 ;  /* 0x0000001125697c20 */ /* 0x000fe40008400000 */
[----:B------:R-:W-:-:S04]  /*3200*/  FMNMX R104, R88, R104, !PT ;  /* 0x0000006858687209 */ /* 0x000fc80007800000 */
[----:B------:R-:W-:Y:S01]  /*3210*/  FMNMX R104, R105, R104, !PT ;  /* 0x0000006869687209 */ /* 0x000fe20007800000 */
[----:B------:R-:W-:Y:S01]  /*3220*/  FMUL R105, R40, UR17 ;  /* 0x0000001128697c20 */ /* 0x000fe20008400000 */
[----:B------:R1:W3:Y:S04]  /*3230*/  MUFU.EX2 R5, R229 ;  /* 0x000000e500057308 */ /* 0x0002e80000000800 */
[----:B------:R-:W-:Y:S01]  /*3240*/  FMNMX R104, R105, R104, !PT ;  /* 0x0000006869687209 */ /* 0x000fe20007800000 */
[----:B------:R-:W-:Y:S01]  /*3250*/  FMUL R105, R41, UR17 ;  /* 0x0000001129697c20 */ /* 0x000fe20008400000 */
[----:B0-----:R-:W-:Y:S01]  /*3260*/  FMNMX R89, R89, R101, !PT ;  /* 0x0000006559597209 */ /* 0x001fe20007800000 */
[--C-:B-1----:R-:W-:Y:S01]  /*3270*/  FFMA R229, R100, UR17, -R9.reuse ;  /* 0x0000001164e57c23 */ /* 0x102fe20008000809 */
[----:B------:R-:W-:-:S02]  /*3280*/  FFMA R100, R109, UR17, -R9 ;  /* 0x000000116d647c23 */ /* 0x000fc40008000809 */
[----:B------:R-:W-:Y:S01]  /*3290*/  FMNMX R89, R89, R2, !PT ;  /* 0x0000000259597209 */ /* 0x000fe20007800000 */
[----:B------:R-:W-:Y:S01]  /*32a0*/  FFMA R109, R145, UR17, -R9 ;  /* 0x00000011916d7c23 */ /* 0x000fe20008000809 */
[----:B------:R-:W-:Y:S01]  /*32b0*/  FMUL R101, R44, UR17 ;  /* 0x000000112c657c20 */ /* 0x000fe20008400000 */
[----:B------:R-:W-:Y:S02]  /*32c0*/  FMNMX R104, R105, R104, !PT ;  /* 0x0000006869687209 */ /* 0x000fe40007800000 */
[--C-:B------:R-:W-:Y:S01]  /*32d0*/  FFMA R90, R90, UR17, -R89.reuse ;  /* 0x000000115a5a7c23 */ /* 0x100fe20008000859 */
[----:B------:R-:W-:Y:S01]  /*32e0*/  FMUL R109, R109, 1.4426950216293334961 ;  /* 0x3fb8aa3b6d6d7820 */ /* 0x000fe20000400000 */
[----:B------:R-:W-:Y:S01]  /*32f0*/  FMNMX R101, R101, R104, !PT ;  /* 0x0000006865657209 */ /* 0x000fe20007800000 */
[----:B------:R-:W-:Y:S01]  /*3300*/  FFMA R91, R91, UR17, -R89 ;  /* 0x000000115b5b7c23 */ /* 0x000fe20008000859 */
[----:B------:R-:W-:Y:S01]  /*3310*/  FMUL R90, R90, 1.4426950216293334961 ;  /* 0x3fb8aa3b5a5a7820 */ /* 0x000fe20000400000 */
[----:B------:R-:W-:Y:S01]  /*3320*/  FMUL R104, R45, UR17 ;  /* 0x000000112d687c20 */ /* 0x000fe20008400000 */
[----:B------:R-:W-:Y:S01]  /*3330*/  MUFU.EX2 R7, R109 ;  /* 0x0000006d00077308 */ /* 0x000fe20000000800 */
[----:B------:R-:W-:-:S03]  /*3340*/  FMUL R91, R91, 1.4426950216293334961 ;  /* 0x3fb8aa3b5b5b7820 */ /* 0x000fc60000400000 */
[----:B------:R-:W-:-:S04]  /*3350*/  FMNMX R101, R104, R101, !PT ;  /* 0x0000006568657209 */ /* 0x000fc80007800000 */
[----:B------:R0:W-:Y:S02]  /*3360*/  MUFU.EX2 R109, R90 ;  /* 0x0000005a006d7308 */ /* 0x0001e40000000800 */
[----:B0-----:R-:W-:-:S06]  /*3370*/  FMUL R90, R48, UR17 ;  /* 0x00000011305a7c20 */ /* 0x001fcc0008400000 */
[----:B------:R0:W-:Y:S01]  /*3380*/  MUFU.EX2 R112, R91 ;  /* 0x0000005b00707308 */ /* 0x0001e20000000800 */
[----:B------:R-:W-:Y:S01]  /*3390*/  FMNMX R90, R90, R101, !PT ;  /* 0x000000655a5a7209 */ /* 0x000fe20007800000 */
[----:B0-----:R-:W-:-:S05]  /*33a0*/  FMUL R91, R49, UR17 ;  /* 0x00000011315b7c20 */ /* 0x001fca0008400000 */
        /* <DEDUP_REMOVED lines=28> */
[----:B---3--:R-:W-:Y:S04]  /*3570*/  STL [R1], R5 ;  /* 0x0000000501007387 */ /* 0x008fe80000100800 */
[----:B------:R-:W-:Y:S01]  /*3580*/  FMNMX R90, R91, R90, !PT ;  /* 0x0000005a5b5a7209 */ /* 0x000fe20007800000 */
[----:B------:R0:W-:Y:S01]  /*3590*/  STS.U16 [R11+UR13+0x4400], R238 ;  /* 0x004400ee0b007988 */ /* 0x0001e2000800040d */
[----:B------:R-:W-:-:S03]  /*35a0*/  FMUL R91, R80, UR17 ;  /* 0x00000011505b7c20 */ /* 0x000fc60008400000 */
[----:B0-----:R-:W3:Y:S02]  /*35b0*/  LDL.LU R238, [R1] ;  /* 0x0000000001ee7983 */ /* 0x001ee40000300800 */
[----:B------:R-:W-:Y:S01]  /*35c0*/  FMNMX R90, R91, R90, !PT ;  /* 0x0000005a5b5a7209 */ /* 0x000fe20007800000 */
[----:B------:R-:W-:Y:S01]  /*35d0*/  FMUL R91, R81, UR17 ;  /* 0x00000011515b7c20 */ /* 0x000fe20008400000 */
[----:B------:R-:W-:Y:S01]  /*35e0*/  FFMA R88, R144, UR17, -R9 ;  /* 0x0000001190587c23 */ /* 0x000fe20008000809 */
[----:B------:R-:W-:-:S03]  /*35f0*/  FFMA R94, R94, UR17, -R89 ;  /* 0x000000115e5e7c23 */ /* 0x000fc60008000859 */
[----:B------:R-:W-:Y:S01]  /*3600*/  FMNMX R90, R91, R90, !PT ;  /* 0x0000005a5b5a7209 */ /* 0x000fe20007800000 */
[----:B------:R-:W-:Y:S01]  /*3610*/  FMUL R91, R84, UR17 ;  /* 0x00000011545b7c20 */ /* 0x000fe20008400000 */
[----:B------:R-:W-:Y:S01]  /*3620*/  FMUL R88, R88, 1.4426950216293334961 ;  /* 0x3fb8aa3b58587820 */ /* 0x000fe20000400000 */
[----:B------:R-:W-:-:S03]  /*3630*/  FMUL R94, R94, 1.4426950216293334961 ;  /* 0x3fb8aa3b5e5e7820 */ /* 0x000fc60000400000 */
[----:B------:R-:W-:Y:S01]  /*3640*/  FMNMX R90, R91, R90, !PT ;  /* 0x0000005a5b5a7209 */ /* 0x000fe20007800000 */
[----:B------:R-:W-:Y:S01]  /*3650*/  FFMA R91, R130, UR17, -R89 ;  /* 0x00000011825b7c23 */ /* 0x000fe20008000859 */
[--C-:B------:R-:W-:Y:S01]  /*3660*/  FFMA R233, R97, UR17, -R9.reuse ;  /* 0x0000001161e97c23 */ /* 0x100fe20008000809 */
[----:B------:R-:W-:Y:S01]  /*3670*/  FFMA R97, R108, UR17, -R9 ;  /* 0x000000116c617c23 */ /* 0x000fe20008000809 */
[----:B------:R0:W-:Y:S01]  /*3680*/  MUFU.EX2 R8, R88 ;  /* 0x0000005800087308 */ /* 0x0001e20000000800 */
[----:B------:R-:W-:Y:S01]  /*3690*/  FMUL R108, R27, UR17 ;  /* 0x000000111b6c7c20 */ /* 0x000fe20008400000 */
[----:B------:R-:W-:-:S06]  /*36a0*/  FMUL R91, R91, 1.4426950216293334961 ;  /* 0x3fb8aa3b5b5b7820 */ /* 0x000fcc0000400000 */
[----:B------:R1:W-:Y:S01]  /*36b0*/  MUFU.EX2 R113, R94 ;  /* 0x0000005e00717308 */ /* 0x0003e20000000800 */
[----:B0-----:R-:W-:Y:S01]  /*36c0*/  FMUL R88, R26, UR17 ;  /* 0x000000111a587c20 */ /* 0x001fe20008400000 */
[----:B-1----:R-:W-:-:S06]  /*36d0*/  FMUL R94, R85, UR17 ;  /* 0x00000011555e7c20 */ /* 0x002fcc0008400000 */
[----:B------:R0:W-:Y:S01]  /*36e0*/  MUFU.EX2 R219, R91 ;  /* 0x0000005b00db7308 */ /* 0x0001e20000000800 */
[----:B------:R-:W-:Y:S02]  /*36f0*/  FMNMX R88, R88, R108, !PT ;  /* 0x0000006c58587209 */ /* 0x000fe40007800000 */
[----:B------:R-:W-:Y:S01]  /*3700*/  FMNMX R90, R94, R90, !PT ;  /* 0x0000005a5e5a7209 */ /* 0x000fe20007800000 */
[----:B0-----:R-:W-:Y:S01]  /*3710*/  FMUL R91, R30, UR17 ;  /* 0x000000111e5b7c20 */ /* 0x001fe20008400000 */
[----:B------:R-:W-:-:S04]  /*3720*/  FFMA R94, R131, UR17, -R89 ;  /* 0x00000011835e7c23 */ /* 0x000fc80008000859 */
[----:B------:R-:W-:Y:S02]  /*3730*/  FMNMX R91, R91, R88, !PT ;  /* 0x000000585b5b7209 */ /* 0x000fe40007800000 */
[----:B------:R-:W0:Y:S01]  /*3740*/  SHFL.BFLY PT, R88, R90, 0x2, 0x1f ;  /* 0x0c401f005a587f89 */ /* 0x000e2200000e0000 */
[----:B------:R-:W-:-:S04]  /*3750*/  FMUL R94, R94, 1.4426950216293334961 ;  /* 0x3fb8aa3b5e5e7820 */ /* 0x000fc80000400000 */
[----:B------:R1:W-:Y:S02]  /*3760*/  MUFU.EX2 R221, R94 ;  /* 0x0000005e00dd7308 */ /* 0x0003e40000000800 */
[----:B-1----:R-:W-:-:S05]  /*3770*/  FMUL R94, R31, UR17 ;  /* 0x000000111f5e7c20 */ /* 0x002fca0008400000 */
[----:B------:R-:W-:Y:S01]  /*3780*/  FMNMX R91, R94, R91, !PT ;  /* 0x0000005b5e5b7209 */ /* 0x000fe20007800000 */
[----:B------:R-:W-:-:S05]  /*3790*/  FMUL R94, R34, UR17 ;  /* 0x00000011225e7c20 */ /* 0x000fca0008400000 */
[----:B------:R-:W-:Y:S01]  /*37a0*/  FMNMX R91, R94, R91, !PT ;  /* 0x0000005b5e5b7209 */ /* 0x000fe20007800000 */
[----:B------:R-:W-:Y:S01]  /*37b0*/  FMUL R94, R35, UR17 ;  /* 0x00000011235e7c20 */ /* 0x000fe20008400000 */
[----:B0-----:R-:W-:Y:S01]  /*37c0*/  FMNMX R90, R90, R88, !PT ;  /* 0x000000585a5a7209 */ /* 0x001fe20007800000 */
[----:B------:R-:W-:-:S03]  /*37d0*/  FMUL R88, R38, UR17 ;  /* 0x0000001126587c20 */ /* 0x000fc60008400000 */
[----:B------:R-:W-:-:S04]  /*37e0*/  FMNMX R91, R94, R91, !PT ;  /* 0x0000005b5e5b7209 */ /* 0x000fc80007800000 */
[----:B------:R-:W-:Y:S02]  /*37f0*/  FMNMX R91, R88, R91, !PT ;  /* 0x0000005b585b7209 */ /* 0x000fe40007800000 */
[----:B------:R-:W0:Y:S01]  /*3800*/  SHFL.BFLY PT, R88, R90, 0x1, 0x1f ;  /* 0x0c201f005a587f89 */ /* 0x000e2200000e0000 */
[----:B------:R-:W-:-:S05]  /*3810*/  FMUL R94, R39, UR17 ;  /* 0x00000011275e7c20 */ /* 0x000fca0008400000 */
[----:B------:R-:W-:Y:S01]  /*3820*/  FMNMX R91, R94, R91, !PT ;  /* 0x0000005b5e5b7209 */ /* 0x000fe20007800000 */
[----:B------:R-:W-:-:S05]  /*3830*/  FMUL R94, R42, UR17 ;  /* 0x000000112a5e7c20 */ /* 0x000fca0008400000 */
[----:B------:R-:W-:Y:S01]  /*3840*/  FMNMX R91, R94, R91, !PT ;  /* 0x0000005b5e5b7209 */ /* 0x000fe20007800000 */
[----:B------:R-:W-:-:S05]  /*3850*/  FMUL R94, R43, UR17 ;  /* 0x000000112b5e7c20 */ /* 0x000fca0008400000 */
[----:B------:R-:W-:Y:S02]  /*3860*/  FMNMX R91, R94, R91, !PT ;  /* 0x0000005b5e5b7209 */ /* 0x000fe40007800000 */
[----:B0-----:R-:W-:Y:S01]  /*3870*/  FMNMX R88, R90, R88, !PT ;  /* 0x000000585a587209 */ /* 0x001fe20007800000 */
[----:B------:R-:W-:-:S05]  /*3880*/  FMUL R90, R46, UR17 ;  /* 0x000000112e5a7c20 */ /* 0x000fca0008400000 */
[----:B------:R-:W-:Y:S01]  /*3890*/  FMNMX R91, R90, R91, !PT ;  /* 0x0000005b5a5b7209 */ /* 0x000fe20007800000 */
[----:B------:R-:W-:Y:S01]  /*38a0*/  FADD R90, -R89, R2 ;  /* 0x00000002595a7221 */ /* 0x000fe20000000100 */
[----:B------:R-:W-:-:S03]  /*38b0*/  FMNMX R2, R88, R3, !PT ;  /* 0x0000000358027209 */ /* 0x000fc60007800000 */
[----:B------:R-:W-:Y:S01]  /*38c0*/  FMUL R88, R90, 1.4426950216293334961 ;  /* 0x3fb8aa3b5a587820 */ /* 0x000fe20000400000 */
[----:B------:R-:W-:Y:S01]  /*38d0*/  FMUL R90, R47, UR17 ;  /* 0x000000112f5a7c20 */ /* 0x000fe20008400000 */
[--C-:B------:R-:W-:Y:S01]  /*38e0*/  FFMA R24, R24, UR17, -R2.reuse ;  /* 0x0000001118187c23 */ /* 0x100fe20008000802 */
[----:B------:R-:W-:-:S03]  /*38f0*/  FFMA R25, R25, UR17, -R2 ;  /* 0x0000001119197c23 */ /* 0x000fc60008000802 */
[----:B------:R-:W-:Y:S01]  /*3900*/  FMUL R131, R24, 1.4426950216293334961 ;  /* 0x3fb8aa3b18837820 */ /* 0x000fe20000400000 */
[----:B------:R-:W-:Y:S01]  /*3910*/  FMUL R24, R50, UR17 ;  /* 0x0000001132187c20 */ /* 0x000fe20008400000 */
[----:B------:R-:W-:Y:S01]  /*3920*/  FMNMX R90, R90, R91, !PT ;  /* 0x0000005b5a5a7209 */ /* 0x000fe20007800000 */
[----:B------:R-:W-:Y:S01]  /*3930*/  FMUL R133, R25, 1.4426950216293334961 ;  /* 0x3fb8aa3b19857820 */ /* 0x000fe20000400000 */
[----:B------:R-:W-:Y:S02]  /*3940*/  FMUL R25, R51, UR17 ;  /* 0x0000001133197c20 */ /* 0x000fe40008400000 */
        /* <DEDUP_REMOVED lines=38> */
[----:B------:R-:W0:Y:S01]  /*3bb0*/  SHFL.BFLY PT, R25, R24, 0x2, 0x1f ;  /* 0x0c401f0018197f89 */ /* 0x000e2200000e0000 */
[----:B------:R-:W-:Y:S01]  /*3bc0*/  FFMA R95, R95, UR17, -R89 ;  /* 0x000000115f5f7c23 */ /* 0x000fe20008000859 */
[----:B0-----:R-:W-:-:S05]  /*3bd0*/  FMNMX R24, R24, R25, !PT ;  /* 0x0000001918187209 */ /* 0x001fca0007800000 */
[----:B------:R-:W0:Y:S01]  /*3be0*/  SHFL.BFLY PT, R25, R24, 0x1, 0x1f ;  /* 0x0c201f0018197f89 */ /* 0x000e2200000e0000 */
[----:B------:R-:W-:Y:S01]  /*3bf0*/  FFMA R28, R28, UR17, -R2 ;  /* 0x000000111c1c7c23 */ /* 0x000fe20008000802 */
[----:B------:R-:W-:Y:S01]  /*3c00*/  FMUL R252, R252, 1.4426950216293334961 ;  /* 0x3fb8aa3bfcfc7820 */ /* 0x000fe20000400000 */
[----:B------:R-:W-:Y:S01]  /*3c10*/  FMUL R95, R95, 1.4426950216293334961 ;  /* 0x3fb8aa3b5f5f7820 */ /* 0x000fe20000400000 */
[--C-:B------:R-:W-:Y:S01]  /*3c20*/  FFMA R119, R119, UR17, -R89.reuse ;  /* 0x0000001177777c23 */ /* 0x100fe20008000859 */
[----:B------:R-:W-:Y:S01]  /*3c30*/  FMUL R28, R28, 1.4426950216293334961 ;  /* 0x3fb8aa3b1c1c7820 */ /* 0x000fe20000400000 */
[----:B------:R-:W-:Y:S01]  /*3c40*/  FFMA R122, R122, UR17, -R89 ;  /* 0x000000117a7a7c23 */ /* 0x000fe20008000859 */
[----:B------:R-:W-:Y:S01]  /*3c50*/  FMUL R251, R251, 1.4426950216293334961 ;  /* 0x3fb8aa3bfbfb7820 */ /* 0x000fe20000400000 */
[----:B------:R1:W-:Y:S01]  /*3c60*/  MUFU.EX2 R117, R95 ;  /* 0x0000005f00757308 */ /* 0x0003e20000000800 */
[----:B------:R-:W-:Y:S01]  /*3c70*/  FMUL R119, R119, 1.4426950216293334961 ;  /* 0x3fb8aa3b77777820 */ /* 0x000fe20000400000 */
[--C-:B------:R-:W-:Y:S01]  /*3c80*/  FFMA R140, R140, UR17, -R9.reuse ;  /* 0x000000118c8c7c23 */ /* 0x100fe20008000809 */
[----:B------:R-:W-:Y:S01]  /*3c90*/  FMUL R122, R122, 1.4426950216293334961 ;  /* 0x3fb8aa3b7a7a7820 */ /* 0x000fe20000400000 */
[----:B------:R-:W-:Y:S01]  /*3ca0*/  FMUL R237, R237, 1.4426950216293334961 ;  /* 0x3fb8aa3beded7820 */ /* 0x000fe20000400000 */
[----:B------:R-:W-:-:S03]  /*3cb0*/  FFMA R136, R136, UR17, -R9 ;  /* 0x0000001188887c23 */ /* 0x000fc60008000809 */
[----:B------:R-:W3:Y:S01]  /*3cc0*/  MUFU.EX2 R252, R252 ;  /* 0x000000fc00fc7308 */ /* 0x000ee20000000800 */
[----:B-1----:R-:W-:Y:S01]  /*3cd0*/  FFMA R95, R134, UR17, -R89 ;  /* 0x00000011865f7c23 */ /* 0x002fe20008000859 */
[----:B------:R-:W-:Y:S01]  /*3ce0*/  FMUL R140, R140, 1.4426950216293334961 ;  /* 0x3fb8aa3b8c8c7820 */ /* 0x000fe20000400000 */
[----:B0-----:R-:W-:Y:S01]  /*3cf0*/  FMNMX R25, R24, R25, !PT ;  /* 0x0000001918197209 */ /* 0x001fe20007800000 */
[----:B------:R-:W-:-:S04]  /*3d00*/  FADD R24, -R2, R3 ;  /* 0x0000000302187221 */ /* 0x000fc80000000100 */
[----:B------:R0:W-:Y:S01]  /*3d10*/  MUFU.EX2 R134, R28 ;  /* 0x0000001c00867308 */ /* 0x0001e20000000800 */
[----:B------:R-:W-:Y:S01]  /*3d20*/  FFMA R29, R29, UR17, -R2 ;  /* 0x000000111d1d7c23 */ /* 0x000fe20008000802 */
[----:B------:R-:W-:Y:S01]  /*3d30*/  FMUL R24, R24, 1.4426950216293334961 ;  /* 0x3fb8aa3b18187820 */ /* 0x000fe20000400000 */
[----:B------:R-:W-:-:S05]  /*3d40*/  FMUL R235, R235, 1.4426950216293334961 ;  /* 0x3fb8aa3bebeb7820 */ /* 0x000fca0000400000 */
[----:B------:R1:W-:Y:S01]  /*3d50*/  MUFU.EX2 R209, R119 ;  /* 0x0000007700d17308 */ /* 0x0003e20000000800 */
[----:B0-----:R-:W-:Y:S01]  /*3d60*/  FFMA R28, R37, UR17, -R2 ;  /* 0x00000011251c7c23 */ /* 0x001fe20008000802 */
[----:B------:R-:W-:-:S03]  /*3d70*/  FMUL R136, R136, 1.4426950216293334961 ;  /* 0x3fb8aa3b88887820 */ /* 0x000fc60000400000 */
[----:B------:R-:W-:-:S03]  /*3d80*/  FMUL R28, R28, 1.4426950216293334961 ;  /* 0x3fb8aa3b1c1c7820 */ /* 0x000fc60000400000 */
[----:B------:R-:W0:Y:S01]  /*3d90*/  MUFU.EX2 R251, R251 ;  /* 0x000000fb00fb7308 */ /* 0x000e220000000800 */
[----:B-1----:R-:W-:Y:S01]  /*3da0*/  FMNMX R119, R25, R4, !PT ;  /* 0x0000000419777209 */ /* 0x002fe20007800000 */
[----:B------:R-:W-:Y:S01]  /*3db0*/  FMUL R29, R29, 1.4426950216293334961 ;  /* 0x3fb8aa3b1d1d7820 */ /* 0x000fe20000400000 */
[----:B------:R-:W-:-:S05]  /*3dc0*/  FMUL R233, R233, 1.4426950216293334961 ;  /* 0x3fb8aa3be9e97820 */ /* 0x000fca0000400000 */
[----:B------:R-:W-:Y:S01]  /*3dd0*/  MUFU.EX2 R211, R122 ;  /* 0x0000007a00d37308 */ /* 0x000fe20000000800 */
[----:B------:R-:W-:-:S07]  /*3de0*/  FMUL R229, R229, 1.4426950216293334961 ;  /* 0x3fb8aa3be5e57820 */ /* 0x000fce0000400000 */
[----:B------:R1:W-:Y:S01]  /*3df0*/  MUFU.EX2 R122, R24 ;  /* 0x00000018007a7308 */ /* 0x0003e20000000800 */
[----:B------:R-:W-:-:S07]  /*3e00*/  FFMA R25, R50, UR17, -R119 ;  /* 0x0000001132197c23 */ /* 0x000fce0008000877 */
[----:B------:R-:W4:Y:S01]  /*3e10*/  MUFU.EX2 R237, R237 ;  /* 0x000000ed00ed7308 */ /* 0x000f220000000800 */
[----:B-1----:R-:W-:-:S07]  /*3e20*/  FFMA R24, R47, UR17, -R119 ;  /* 0x000000112f187c23 */ /* 0x002fce0008000877 */
[----:B------:R-:W-:Y:S01]  /*3e30*/  MUFU.EX2 R248, R140 ;  /* 0x0000008c00f87308 */ /* 0x000fe20000000800 */
[----:B------:R-:W-:-:S07]  /*3e40*/  FMUL R24, R24, 1.4426950216293334961 ;  /* 0x3fb8aa3b18187820 */ /* 0x000fce0000400000 */
[----:B------:R1:W-:Y:S01]  /*3e50*/  MUFU.EX2 R140, R28 ;  /* 0x0000001c008c7308 */ /* 0x0003e20000000800 */
[----:B------:R-:W-:Y:S01]  /*3e60*/  FMUL R92, R92, 1.4426950216293334961 ;  /* 0x3fb8aa3b5c5c7820 */ /* 0x000fe20000400000 */
[----:B-1----:R-:W-:-:S06]  /*3e70*/  FFMA R28, R41, UR17, -R2 ;  /* 0x00000011291c7c23 */ /* 0x002fcc0008000802 */
[----:B------:R-:W1:Y:S08]  /*3e80*/  MUFU.EX2 R235, R235 ;  /* 0x000000eb00eb7308 */ /* 0x000e700000000800 */
[----:B------:R-:W-:Y:S08]  /*3e90*/  MUFU.EX2 R244, R136 ;  /* 0x0000008800f47308 */ /* 0x000ff00000000800 */
[----:B------:R2:W-:Y:S01]  /*3ea0*/  MUFU.EX2 R136, R29 ;  /* 0x0000001d00887308 */ /* 0x0005e20000000800 */
[----:B------:R-:W-:Y:S01]  /*3eb0*/  FFMA R98, R98, UR17, -R89 ;  /* 0x0000001162627c23 */ /* 0x000fe20008000859 */
[----:B--2---:R-:W-:Y:S01]  /*3ec0*/  FMUL R29, R28, 1.4426950216293334961 ;  /* 0x3fb8aa3b1c1d7820 */ /* 0x004fe20000400000 */
[----:B------:R-:W-:-:S05]  /*3ed0*/  FFMA R28, R44, UR17, -R2 ;  /* 0x000000112c1c7c23 */ /* 0x000fca0008000802 */
[----:B------:R-:W2:Y:S08]  /*3ee0*/  MUFU.EX2 R233, R233 ;  /* 0x000000e900e97308 */ /* 0x000eb00000000800 */
[----:B------:R3:W-:Y:S01]  /*3ef0*/  MUFU.EX2 R50, R24 ;  /* 0x0000001800327308 */ /* 0x0007e20000000800 */
[----:B------:R-:W-:-:S07]  /*3f00*/  FMUL R98, R98, 1.4426950216293334961 ;  /* 0x3fb8aa3b62627820 */ /* 0x000fce0000400000 */
[----:B------:R4:W-:Y:S01]  /*3f10*/  MUFU.EX2 R44, R29 ;  /* 0x0000001d002c7308 */ /* 0x0009e20000000800 */
[----:B---3--:R-:W-:-:S04]  /*3f20*/  FADD R24, R238, R252 ;  /* 0x000000fcee187221 */ /* 0x008fc80000000000 */
[----:B0-----:R-:W-:-:S03]  /*3f30*/  FADD R24, R251, R24 ;  /* 0x00000018fb187221 */ /* 0x001fc60000000000 */
[----:B------:R-:W0:Y:S01]  /*3f40*/  MUFU.EX2 R229, R229 ;  /* 0x000000e500e57308 */ /* 0x000e220000000800 */
[----:B----4-:R-:W-:Y:S01]  /*3f50*/  FMUL R29, R28, 1.4426950216293334961 ;  /* 0x3fb8aa3b1c1d7820 */ /* 0x010fe20000400000 */
[----:B------:R-:W-:Y:S01]  /*3f60*/  FFMA R28, R45, UR17, -R2 ;  /* 0x000000112d1c7c23 */ /* 0x000fe20008000802 */
[----:B------:R-:W-:Y:S01]  /*3f70*/  FFMA R99, R99, UR17, -R89 ;  /* 0x0000001163637c23 */ /* 0x000fe20008000859 */
[----:B------:R-:W-:-:S04]  /*3f80*/  FADD R24, R237, R24 ;  /* 0x00000018ed187221 */ /* 0x000fc80000000000 */
[----:B------:R3:W-:Y:S01]  /*3f90*/  MUFU.EX2 R45, R29 ;  /* 0x0000001d002d7308 */ /* 0x0007e20000000800 */
[----:B------:R-:W-:Y:S01]  /*3fa0*/  FFMA R53, R53, UR17, -R2 ;  /* 0x0000001135357c23 */ /* 0x000fe20008000802 */
[----:B------:R-:W-:Y:S01]  /*3fb0*/  FMUL R99, R99, 1.4426950216293334961 ;  /* 0x3fb8aa3b63637820 */ /* 0x000fe20000400000 */
[----:B------:R-:W-:-:S05]  /*3fc0*/  FFMA R102, R102, UR17, -R89 ;  /* 0x0000001166667c23 */ /* 0x000fca0008000859 */
[----:B------:R-:W4:Y:S01]  /*3fd0*/  MUFU.EX2 R92, R92 ;  /* 0x0000005c005c7308 */ /* 0x000f220000000800 */
[----:B---3--:R-:W-:Y:S01]  /*3fe0*/  FMUL R29, R28, 1.4426950216293334961 ;  /* 0x3fb8aa3b1c1d7820 */ /* 0x008fe20000400000 */
[----:B------:R-:W-:Y:S01]  /*3ff0*/  FFMA R28, R48, UR17, -R2 ;  /* 0x00000011301c7c23 */ /* 0x000fe20008000802 */
[----:B------:R-:W-:Y:S01]  /*4000*/  FFMA R30, R30, UR17, -R119 ;  /* 0x000000111e1e7c23 */ /* 0x000fe20008000877 */
[----:B-1----:R-:W-:Y:S01]  /*4010*/  FADD R24, R235, R24 ;  /* 0x00000018eb187221 */ /* 0x002fe20000000000 */
[----:B------:R-:W-:Y:S01]  /*4020*/  FFMA R137, R137, UR17, -R9 ;  /* 0x0000001189897c23 */ /* 0x000fe20008000809 */
[----:B------:R-:W-:Y:S01]  /*4030*/  FMUL R28, R28, 1.4426950216293334961 ;  /* 0x3fb8aa3b1c1c7820 */ /* 0x000fe20000400000 */
[----:B------:R-:W-:Y:S01]  /*4040*/  FMUL R95, R95, 1.4426950216293334961 ;  /* 0x3fb8aa3b5f5f7820 */ /* 0x000fe20000400000 */
[----:B------:R-:W1:Y:S01]  /*4050*/  MUFU.EX2 R116, R98 ;  /* 0x0000006200747308 */ /* 0x000e620000000800 */
[----:B------:R-:W-:Y:S01]  /*4060*/  FMUL R53, R53, 1.4426950216293334961 ;  /* 0x3fb8aa3b35357820 */ /* 0x000fe20000400000 */
[----:B------:R-:W-:Y:S01]  /*4070*/  FFMA R32, R32, UR17, -R2 ;  /* 0x0000001120207c23 */ /* 0x000fe20008000802 */
[----:B------:R-:W-:Y:S01]  /*4080*/  FMUL R25, R25, 1.4426950216293334961 ;  /* 0x3fb8aa3b19197820 */ /* 0x000fe20000400000 */
[----:B------:R-:W-:Y:S01]  /*4090*/  FMUL R102, R102, 1.4426950216293334961 ;  /* 0x3fb8aa3b66667820 */ /* 0x000fe20000400000 */
[--C-:B------:R-:W-:Y:S01]  /*40a0*/  FFMA R103, R103, UR17, -R89.reuse ;  /* 0x0000001167677c23 */ /* 0x100fe20008000859 */
[----:B------:R-:W-:Y:S01]  /*40b0*/  FMUL R30, R30, 1.4426950216293334961 ;  /* 0x3fb8aa3b1e1e7820 */ /* 0x000fe20000400000 */
[----:B--2---:R-:W-:Y:S01]  /*40c0*/  FADD R24, R233, R24 ;  /* 0x00000018e9187221 */ /* 0x004fe20000000000 */
[----:B------:R-:W2:Y:S01]  /*40d0*/  MUFU.EX2 R120, R99 ;  /* 0x0000006300787308 */ /* 0x000ea20000000800 */
[----:B------:R-:W-:Y:S01]  /*40e0*/  FMUL R137, R137, 1.4426950216293334961 ;  /* 0x3fb8aa3b89897820 */ /* 0x000fe20000400000 */
[----:B------:R-:W-:Y:S01]  /*40f0*/  FMUL R32, R32, 1.4426950216293334961 ;  /* 0x3fb8aa3b20207820 */ /* 0x000fe20000400000 */
[----:B------:R-:W-:Y:S01]  /*4100*/  FMUL R103, R103, 1.4426950216293334961 ;  /* 0x3fb8aa3b67677820 */ /* 0x000fe20000400000 */
[----:B------:R-:W-:-:S04]  /*4110*/  FFMA R106, R106, UR17, -R89 ;  /* 0x000000116a6a7c23 */ /* 0x000fc80008000859 */
[----:B------:R3:W-:Y:S01]  /*4120*/  MUFU.EX2 R90, R28 ;  /* 0x0000001c005a7308 */ /* 0x0007e20000000800 */
[----:B------:R-:W-:Y:S01]  /*4130*/  FMUL R106, R106, 1.4426950216293334961 ;  /* 0x3fb8aa3b6a6a7820 */ /* 0x000fe20000400000 */
[----:B------:R-:W-:-:S06]  /*4140*/  FFMA R107, R107, UR17, -R89 ;  /* 0x000000116b6b7c23 */ /* 0x000fcc0008000859 */
[----:B------:R-:W-:Y:S01]  /*4150*/  MUFU.EX2 R223, R95 ;  /* 0x0000005f00df7308 */ /* 0x000fe20000000800 */
[----:B---3--:R-:W-:Y:S01]  /*4160*/  FADD R28, R109, R112 ;  /* 0x000000706d1c7221 */ /* 0x008fe20000000000 */
[----:B------:R-:W-:-:S06]  /*4170*/  FFMA R36, R36, UR17, -R2 ;  /* 0x0000001124247c23 */ /* 0x000fcc0008000802 */
[----:B------:R-:W-:Y:S08]  /*4180*/  MUFU.EX2 R95, R53 ;  /* 0x00000035005f7308 */ /* 0x000ff00000000800 */
[----:B------:R0:W-:Y:S01]  /*4190*/  MUFU.EX2 R130, R25 ;  /* 0x0000001900827308 */ /* 0x0001e20000000800 */
[----:B------:R-:W-:-:S07]  /*41a0*/  FFMA R49, R49, UR17, -R2 ;  /* 0x0000001131317c23 */ /* 0x000fce0008000802 */
[----:B------:R-:W3:Y:S01]  /*41b0*/  MUFU.EX2 R121, R102 ;  /* 0x0000006600797308 */ /* 0x000ee20000000800 */
[----:B0-----:R-:W-:-:S07]  /*41c0*/  FADD R25, R229, R24 ;  /* 0x00000018e5197221 */ /* 0x001fce0000000000 */
[----:B------:R0:W-:Y:S01]  /*41d0*/  MUFU.EX2 R53, R30 ;  /* 0x0000001e00357308 */ /* 0x0001e20000000800 */
[----:B------:R-:W-:Y:S01]  /*41e0*/  FFMA R52, R52, UR17, -R2 ;  /* 0x0000001134347c23 */ /* 0x000fe20008000802 */
[----:B------:R-:W-:-:S06]  /*41f0*/  FMUL R107, R107, 1.4426950216293334961 ;  /* 0x3fb8aa3b6b6b7820 */ /* 0x000fcc0000400000 */
[----:B------:R-:W-:Y:S01]  /*4200*/  MUFU.EX2 R245, R137 ;  /* 0x0000008900f57308 */ /* 0x000fe20000000800 */
[----:B0-----:R-:W-:Y:S01]  /*4210*/  FADD R30, R113, R28 ;  /* 0x0000001c711e7221 */ /* 0x001fe20000000000 */
[----:B------:R-:W-:-:S06]  /*4220*/  FFMA R110, R110, UR17, -R89 ;  /* 0x000000116e6e7c23 */ /* 0x000fcc0008000859 */
[----:B------:R-:W-:Y:S01]  /*4230*/  MUFU.EX2 R131, R131 ;  /* 0x0000008300837308 */ /* 0x000fe20000000800 */
[----:B------:R-:W-:Y:S01]  /*4240*/  FFMA R138, R138, UR17, -R89 ;  /* 0x000000118a8a7c23 */ /* 0x000fe20008000859 */
[----:B------:R-:W-:-:S06]  /*4250*/  FMUL R36, R36, 1.4426950216293334961 ;  /* 0x3fb8aa3b24247820 */ /* 0x000fcc0000400000 */
[----:B------:R-:W-:Y:S01]  /*4260*/  MUFU.EX2 R133, R133 ;  /* 0x0000008500857308 */ /* 0x000fe20000000800 */
[----:B------:R-:W-:Y:S01]  /*4270*/  FFMA R56, R56, UR17, -R2 ;  /* 0x0000001138387c23 */ /* 0x000fe20008000802 */
[----:B------:R-:W-:-:S06]  /*4280*/  FFMA R26, R26, UR17, -R119 ;  /* 0x000000111a1a7c23 */ /* 0x000fcc0008000877 */
[----:B------:R4:W-:Y:S01]  /*4290*/  MUFU.EX2 R137, R32 ;  /* 0x0000002000897308 */ /* 0x0009e20000000800 */
[----:B------:R-:W-:Y:S01]  /*42a0*/  FFMA R27, R27, UR17, -R119 ;  /* 0x000000111b1b7c23 */ /* 0x000fe20008000877 */
[----:B------:R-:W-:-:S06]  /*42b0*/  FFMA R33, R33, UR17, -R2 ;  /* 0x0000001121217c23 */ /* 0x000fcc0008000802 */
[----:B------:R-:W0:Y:S01]  /*42c0*/  MUFU.EX2 R124, R103 ;  /* 0x00000067007c7308 */ /* 0x000e220000000800 */
[----:B----4-:R-:W-:Y:S01]  /*42d0*/  FADD R32, R92, R25 ;  /* 0x000000195c207221 */ /* 0x010fe20000000000 */
[----:B------:R-:W-:Y:S01]  /*42e0*/  FADD R25, R117, R30 ;  /* 0x0000001e75197221 */ /* 0x000fe20000000000 */
[----:B------:R-:W-:Y:S01]  /*42f0*/  FFMA R31, R31, UR17, -R119 ;  /* 0x000000111f1f7c23 */ /* 0x000fe20008000877 */
[----:B------:R-:W-:Y:S02]  /*4300*/  FMUL R49, R49, 1.4426950216293334961 ;  /* 0x3fb8aa3b31317820 */ /* 0x000fe40000400000 */
[----:B-1----:R-:W-:Y:S02]  /*4310*/  FADD R25, R116, R25 ;  /* 0x0000001974197221 */ /* 0x002fe40000000000 */
[----:B------:R-:W1:Y:S01]  /*4320*/  MUFU.EX2 R125, R106 ;  /* 0x0000006a007d7308 */ /* 0x000e620000000800 */
[----:B------:R-:W-:Y:S01]  /*4330*/  FMUL R52, R52, 1.4426950216293334961 ;  /* 0x3fb8aa3b34347820 */ /* 0x000fe20000400000 */
[----:B------:R-:W-:Y:S01]  /*4340*/  FMUL R110, R110, 1.4426950216293334961 ;  /* 0x3fb8aa3b6e6e7820 */ /* 0x000fe20000400000 */
[----:B------:R-:W-:Y:S01]  /*4350*/  FMUL R138, R138, 1.4426950216293334961 ;  /* 0x3fb8aa3b8a8a7820 */ /* 0x000fe20000400000 */
[----:B------:R-:W-:Y:S01]  /*4360*/  FMUL R56, R56, 1.4426950216293334961 ;  /* 0x3fb8aa3b38387820 */ /* 0x000fe20000400000 */
[----:B------:R-:W-:Y:S01]  /*4370*/  FFMA R60, R60, UR17, -R2 ;  /* 0x000000113c3c7c23 */ /* 0x000fe20008000802 */
[----:B------:R-:W-:Y:S01]  /*4380*/  FMUL R26, R26, 1.4426950216293334961 ;  /* 0x3fb8aa3b1a1a7820 */ /* 0x000fe20000400000 */
[----:B------:R-:W-:Y:S01]  /*4390*/  FMUL R27, R27, 1.4426950216293334961 ;  /* 0x3fb8aa3b1b1b7820 */ /* 0x000fe20000400000 */
[----:B------:R-:W4:Y:S01]  /*43a0*/  MUFU.EX2 R128, R107 ;  /* 0x0000006b00807308 */ /* 0x000f220000000800 */
[----:B------:R-:W-:Y:S01]  /*43b0*/  FMUL R33, R33, 1.4426950216293334961 ;  /* 0x3fb8aa3b21217820 */ /* 0x000fe20000400000 */
[----:B------:R-:W-:Y:S01]  /*43c0*/  FMUL R31, R31, 1.4426950216293334961 ;  /* 0x3fb8aa3b1f1f7820 */ /* 0x000fe20000400000 */
[----:B------:R-:W-:Y:S01]  /*43d0*/  FFMA R35, R35, UR17, -R119 ;  /* 0x0000001123237c23 */ /* 0x000fe20008000877 */
[----:B------:R-:W-:-:S04]  /*43e0*/  FMUL R60, R60, 1.4426950216293334961 ;  /* 0x3fb8aa3b3c3c7820 */ /* 0x000fc80000400000 */
[----:B------:R2:W-:Y:S01]  /*43f0*/  MUFU.EX2 R37, R36 ;  /* 0x0000002400257308 */ /* 0x0005e20000000800 */
[----:B------:R-:W-:Y:S01]  /*4400*/  FFMA R61, R61, UR17, -R2 ;  /* 0x000000113d3d7c23 */ /* 0x000fe20008000802 */
[----:B------:R-:W-:Y:S01]  /*4410*/  FMUL R35, R35, 1.4426950216293334961 ;  /* 0x3fb8aa3b23237820 */ /* 0x000fe20000400000 */
[----:B------:R-:W-:Y:S01]  /*4420*/  FFMA R38, R38, UR17, -R119 ;  /* 0x0000001126267c23 */ /* 0x000fe20008000877 */
[----:B------:R3:W-:Y:S01]  /*4430*/  STS.U16 [R11+UR13+0x4000], R224 ;  /* 0x004000e00b007988 */ /* 0x0007e2000800040d */
[----:B--2---:R-:W-:-:S03]  /*4440*/  FADD R36, R120, R25 ;  /* 0x0000001978247221 */ /* 0x004fc60000000000 */
[----:B------:R-:W2:Y:S01]  /*4450*/  MUFU.EX2 R129, R110 ;  /* 0x0000006e00817308 */ /* 0x000ea20000000800 */
[--C-:B------:R-:W-:Y:S01]  /*4460*/  FFMA R57, R57, UR17, -R2.reuse ;  /* 0x0000001139397c23 */ /* 0x100fe20008000802 */
[----:B------:R-:W-:Y:S01]  /*4470*/  FMUL R61, R61, 1.4426950216293334961 ;  /* 0x3fb8aa3b3d3d7820 */ /* 0x000fe20000400000 */
[----:B------:R-:W-:Y:S01]  /*4480*/  FFMA R64, R64, UR17, -R2 ;  /* 0x0000001140407c23 */ /* 0x000fe20008000802 */
[----:B---3--:R-:W-:-:S04]  /*4490*/  LOP3.LUT R224, R11, 0x20, RZ, 0x3c, !PT ;  /* 0x000000200be07812 */ /* 0x008fc800078e3cff */
[----:B------:R3:W-:Y:S01]  /*44a0*/  MUFU.EX2 R48, R29 ;  /* 0x0000001d00307308 */ /* 0x0007e20000000800 */
[----:B------:R-:W-:Y:S01]  /*44b0*/  FFMA R34, R34, UR17, -R119 ;  /* 0x0000001122227c23 */ /* 0x000fe20008000877 */
[----:B------:R-:W-:-:S06]  /*44c0*/  FFMA R40, R40, UR17, -R2 ;  /* 0x0000001128287c23 */ /* 0x000fcc0008000802 */
[----:B------:R-:W-:Y:S01]  /*44d0*/  MUFU.EX2 R91, R49 ;  /* 0x00000031005b7308 */ /* 0x000fe20000000800 */
[----:B---3--:R-:W-:Y:S01]  /*44e0*/  FADD R29, R121, R36 ;  /* 0x00000024791d7221 */ /* 0x008fe20000000000 */
[----:B------:R-:W-:-:S06]  /*44f0*/  FMUL R38, R38, 1.4426950216293334961 ;  /* 0x3fb8aa3b26267820 */ /* 0x000fcc0000400000 */
[----:B------:R-:W-:Y:S01]  /*4500*/  MUFU.EX2 R94, R52 ;  /* 0x00000034005e7308 */ /* 0x000fe20000000800 */
[----:B0-----:R-:W-:Y:S01]  /*4510*/  FADD R36, R124, R29 ;  /* 0x0000001d7c247221 */ /* 0x001fe20000000000 */
[----:B------:R-:W-:-:S06]  /*4520*/  FFMA R39, R39, UR17, -R119 ;  /* 0x0000001127277c23 */ /* 0x000fcc0008000877 */
[----:B------:R-:W-:Y:S01]  /*4530*/  MUFU.EX2 R231, R138 ;  /* 0x0000008a00e77308 */ /* 0x000fe20000000800 */
[----:B------:R-:W-:Y:S01]  /*4540*/  FMUL R57, R57, 1.4426950216293334961 ;  /* 0x3fb8aa3b39397820 */ /* 0x000fe20000400000 */
[----:B------:R-:W-:Y:S06]  /*4550*/  STS.U16 [R11+UR13+0x4800], R246 ;  /* 0x004800f60b007988 */ /* 0x000fec000800040d */
[----:B------:R-:W-:Y:S01]  /*4560*/  MUFU.EX2 R98, R56 ;  /* 0x0000003800627308 */ /* 0x000fe20000000800 */
[----:B------:R-:W-:Y:S07]  /*4570*/  STS.U16 [R11+UR13+0x4c00], R230 ;  /* 0x004c00e60b007988 */ /* 0x000fee000800040d */
[----:B------:R-:W-:Y:S01]  /*4580*/  MUFU.EX2 R49, R26 ;  /* 0x0000001a00317308 */ /* 0x000fe20000000800 */
[----:B------:R-:W-:-:S07]  /*4590*/  FMUL R64, R64, 1.4426950216293334961 ;  /* 0x3fb8aa3b40407820 */ /* 0x000fce0000400000 */
[----:B------:R-:W0:Y:S01]  /*45a0*/  MUFU.EX2 R52, R27 ;  /* 0x0000001b00347308 */ /* 0x000e220000000800 */
[----:B------:R-:W-:Y:S07]  /*45b0*/  STS.U16 [R224+UR13+0x4100], R225 ;  /* 0x004100e1e0007988 */ /* 0x000fee000800040d */
[----:B------:R1:W3:Y:S01]  /*45c0*/  MUFU.EX2 R138, R33 ;  /* 0x00000021008a7308 */ /* 0x0002e20000000800 */
[----:B------:R-:W-:-:S07]  /*45d0*/  FMUL R34, R34, 1.4426950216293334961 ;  /* 0x3fb8aa3b22227820 */ /* 0x000fce0000400000 */
[----:B------:R4:W3:Y:S01]  /*45e0*/  MUFU.EX2 R56, R31 ;  /* 0x0000001f00387308 */ /* 0x0008e20000000800 */
[----:B------:R-:W-:Y:S01]  /*45f0*/  STS.U16 [R224+UR13+0x4500], R239 ;  /* 0x004500efe0007988 */ /* 0x000fe2000800040d */
[----:B-1----:R-:W-:Y:S01]  /*4600*/  FADD R33, R125, R36 ;  /* 0x000000247d217221 */ /* 0x002fe20000000000 */
[----:B----4-:R-:W-:-:S05]  /*4610*/  FADD R31, R131, R133 ;  /* 0x00000085831f7221 */ /* 0x010fca0000000000 */
[----:B------:R-:W-:Y:S01]  /*4620*/  MUFU.EX2 R101, R60 ;  /* 0x0000003c00657308 */ /* 0x000fe20000000800 */
[----:B------:R-:W-:Y:S01]  /*4630*/  FMUL R40, R40, 1.4426950216293334961 ;  /* 0x3fb8aa3b28287820 */ /* 0x000fe20000400000 */
[----:B------:R-:W-:Y:S01]  /*4640*/  FMUL R39, R39, 1.4426950216293334961 ;  /* 0x3fb8aa3b27277820 */ /* 0x000fe20000400000 */
[----:B------:R-:W-:Y:S05]  /*4650*/  STS.U16 [R224+UR13+0x4900], R247 ;  /* 0x004900f7e0007988 */ /* 0x000fea000800040d */
[----:B------:R1:W-:Y:S01]  /*4660*/  MUFU.EX2 R60, R35 ;  /* 0x00000023003c7308 */ /* 0x0003e20000000800 */
[----:B------:R4:W-:Y:S01]  /*4670*/  STS.U16 [R224+UR13+0x4d00], R232 ;  /* 0x004d00e8e0007988 */ /* 0x0009e2000800040d */
[----:B------:R-:W-:Y:S01]  /*4680*/  FFMA R68, R68, UR17, -R2 ;  /* 0x0000001144447c23 */ /* 0x000fe20008000802 */
[----:B------:R-:W-:Y:S01]  /*4690*/  FADD R36, R128, R33 ;  /* 0x0000002180247221 */ /* 0x000fe20000000000 */
[----:B-1----:R-:W-:-:S04]  /*46a0*/  FADD R35, R134, R31 ;  /* 0x0000001f86237221 */ /* 0x002fc80000000000 */
[----:B------:R-:W-:Y:S01]  /*46b0*/  MUFU.EX2 R102, R61 ;  /* 0x0000003d00667308 */ /* 0x000fe20000000800 */
[----:B----4-:R-:W-:Y:S01]  /*46c0*/  LOP3.LUT R224, R11, 0x40, RZ, 0x3c, !PT ;  /* 0x000000400be07812 */ /* 0x010fe200078e3cff */
[----:B------:R-:W-:-:S06]  /*46d0*/  FFMA R43, R43, UR17, -R119 ;  /* 0x000000112b2b7c23 */ /* 0x000fcc0008000877 */
[----:B------:R1:W-:Y:S01]  /*46e0*/  MUFU.EX2 R61, R38 ;  /* 0x00000026003d7308 */ /* 0x0003e20000000800 */
[----:B------:R-:W-:Y:S01]  /*46f0*/  FMUL R68, R68, 1.4426950216293334961 ;  /* 0x3fb8aa3b44447820 */ /* 0x000fe20000400000 */
[----:B------:R-:W-:Y:S01]  /*4700*/  LOP3.LUT R246, R11, 0x60, RZ, 0x3c, !PT ;  /* 0x000000600bf67812 */ /* 0x000fe200078e3cff */
[----:B------:R-:W-:Y:S05]  /*4710*/  STS.U16 [R224+UR13+0x4200], R226 ;  /* 0x004200e2e0007988 */ /* 0x000fea000800040d */
[----:B------:R-:W-:Y:S01]  /*4720*/  MUFU.EX2 R99, R57 ;  /* 0x0000003900637308 */ /* 0x000fe20000000800 */
[----:B-1----:R-:W-:Y:S01]  /*4730*/  FADD R38, R136, R35 ;  /* 0x0000002388267221 */ /* 0x002fe20000000000 */
[----:B--2---:R-:W-:Y:S01]  /*4740*/  FADD R35, R129, R36 ;  /* 0x0000002481237221 */ /* 0x004fe20000000000 */
[----:B------:R-:W-:-:S05]  /*4750*/  FFMA R42, R42, UR17, -R119 ;  /* 0x000000112a2a7c23 */ /* 0x000fca0008000877 */
[----:B------:R-:W-:Y:S01]  /*4760*/  MUFU.EX2 R103, R64 ;  /* 0x0000004000677308 */ /* 0x000fe20000000800 */
[----:B------:R-:W-:Y:S01]  /*4770*/  FMUL R43, R43, 1.4426950216293334961 ;  /* 0x3fb8aa3b2b2b7820 */ /* 0x000fe20000400000 */
[----:B------:R-:W-:Y:S01]  /*4780*/  STS.U16 [R224+UR13+0x4600], R242 ;  /* 0x004600f2e0007988 */ /* 0x000fe2000800040d */
[----:B0-----:R-:W-:-:S05]  /*4790*/  FADD R36, R49, R52 ;  /* 0x0000003431247221 */ /* 0x001fca0000000000 */
[----:B------:R-:W0:Y:S01]  /*47a0*/  MUFU.EX2 R57, R34 ;  /* 0x0000002200397308 */ /* 0x000e220000000800 */
[----:B------:R-:W-:Y:S01]  /*47b0*/  FMUL R93, R93, 1.4426950216293334961 ;  /* 0x3fb8aa3b5d5d7820 */ /* 0x000fe20000400000 */
[----:B------:R-:W-:Y:S06]  /*47c0*/  STS.U16 [R224+UR13+0x4a00], R250 ;  /* 0x004a00fae0007988 */ /* 0x000fec000800040d */
[----:B------:R-:W1:Y:S01]  /*47d0*/  MUFU.EX2 R41, R40 ;  /* 0x0000002800297308 */ /* 0x000e620000000800 */
[----:B------:R2:W-:Y:S07]  /*47e0*/  STS.U16 [R224+UR13+0x4e00], R234 ;  /* 0x004e00eae0007988 */ /* 0x0005ee000800040d */
[----:B------:R4:W-:Y:S01]  /*47f0*/  MUFU.EX2 R64, R39 ;  /* 0x0000002700407308 */ /* 0x0009e20000000800 */
[----:B------:R-:W-:Y:S01]  /*4800*/  STS.U16 [R246+UR13+0x4300], R227 ;  /* 0x004300e3f6007988 */ /* 0x000fe2000800040d */
[----:B------:R-:W-:Y:S01]  /*4810*/  FMUL R42, R42, 1.4426950216293334961 ;  /* 0x3fb8aa3b2a2a7820 */ /* 0x000fe20000400000 */
[----:B----4-:R-:W-:-:S05]  /*4820*/  FADD R39, R137, R38 ;  /* 0x0000002689277221 */ /* 0x010fca0000000000 */
[----:B------:R-:W-:Y:S01]  /*4830*/  MUFU.EX2 R105, R68 ;  /* 0x0000004400697308 */ /* 0x000fe20000000800 */
[----:B---3--:R-:W-:Y:S01]  /*4840*/  FADD R38, R138, R39 ;  /* 0x000000278a267221 */ /* 0x008fe20000000000 */
[----:B------:R-:W-:Y:S01]  /*4850*/  STS.U16 [R246+UR13+0x4700], R243 ;  /* 0x004700f3f6007988 */ /* 0x000fe2000800040d */
[----:B------:R-:W-:Y:S01]  /*4860*/  FADD R39, R53, R36 ;  /* 0x0000002435277221 */ /* 0x000fe20000000000 */
[----:B------:R-:W-:Y:S01]  /*4870*/  FMUL R96, R96, 1.4426950216293334961 ;  /* 0x3fb8aa3b60607820 */ /* 0x000fe20000400000 */
[----:B------:R-:W-:-:S03]  /*4880*/  FFMA R149, R149, UR17, -R9 ;  /* 0x0000001195957c23 */ /* 0x000fc60008000809 */
[----:B------:R3:W-:Y:S01]  /*4890*/  MUFU.EX2 R68, R43 ;  /* 0x0000002b00447308 */ /* 0x0007e20000000800 */
[----:B------:R-:W-:Y:S01]  /*48a0*/  STS.U16 [R246+UR13+0x4b00], R228 ;  /* 0x004b00e4f6007988 */ /* 0x000fe2000800040d */
[----:B------:R-:W-:Y:S01]  /*48b0*/  FFMA R139, R139, UR17, -R89 ;  /* 0x000000118b8b7c23 */ /* 0x000fe20008000859 */
[----:B------:R-:W-:Y:S01]  /*48c0*/  FFMA R104, R65, UR17, -R2 ;  /* 0x0000001141687c23 */ /* 0x000fe20008000802 */
[--C-:B------:R-:W-:Y:S01]  /*48d0*/  FFMA R46, R46, UR17, -R119.reuse ;  /* 0x000000112e2e7c23 */ /* 0x100fe20008000877 */
[----:B------:R-:W-:Y:S01]  /*48e0*/  STS.U16 [R246+UR13+0x4f00], R236 ;  /* 0x004f00ecf6007988 */ /* 0x000fe2000800040d */
[----:B------:R-:W-:Y:S01]  /*48f0*/  FFMA R54, R54, UR17, -R119 ;  /* 0x0000001136367c23 */ /* 0x000fe20008000877 */
[----:B---3--:R-:W-:Y:S01]  /*4900*/  FADD R43, R37, R38 ;  /* 0x00000026252b7221 */ /* 0x008fe20000000000 */
[----:B------:R-:W3:Y:S01]  /*4910*/  MUFU.EX2 R93, R93 ;  /* 0x0000005d005d7308 */ /* 0x000ee20000000800 */
[----:B------:R4:W-:Y:S06]  /*4920*/  MEMBAR.ALL.CTA ;  /* 0x0000000000007992 */ /* 0x0009ec0000008000 */
[----:B----4-:R-:W4:Y:S01]  /*4930*/  FENCE.VIEW.ASYNC.S ;  /* 0x00000000000073c6 */ /* 0x010f220000000000 */
[----:B------:R-:W-:Y:S01]  /*4940*/  FADD R40, R56, R39 ;  /* 0x0000002738287221 */ /* 0x000fe20000000000 */
[----:B------:R-:W-:Y:S01]  /*4950*/  FMUL R97, R97, 1.4426950216293334961 ;  /* 0x3fb8aa3b61617820 */ /* 0x000fe20000400000 */
[----:B------:R-:W-:Y:S01]  /*4960*/  FMUL R149, R149, 1.4426950216293334961 ;  /* 0x3fb8aa3b95957820 */ /* 0x000fe20000400000 */
[----:B------:R-:W-:Y:S01]  /*4970*/  FMUL R100, R100, 1.4426950216293334961 ;  /* 0x3fb8aa3b64647820 */ /* 0x000fe20000400000 */
[----:B------:R-:W-:Y:S01]  /*4980*/  FMUL R139, R139, 1.4426950216293334961 ;  /* 0x3fb8aa3b8b8b7820 */ /* 0x000fe20000400000 */
[----:B------:R2:W-:Y:S01]  /*4990*/  MUFU.EX2 R65, R42 ;  /* 0x0000002a00417308 */ /* 0x0005e20000000800 */
[----:B------:R-:W-:Y:S01]  /*49a0*/  FMUL R46, R46, 1.4426950216293334961 ;  /* 0x3fb8aa3b2e2e7820 */ /* 0x000fe20000400000 */
[----:B------:R-:W-:Y:S01]  /*49b0*/  FMUL R54, R54, 1.4426950216293334961 ;  /* 0x3fb8aa3b36367820 */ /* 0x000fe20000400000 */
[----:B0-----:R-:W-:Y:S01]  /*49c0*/  FADD R39, R57, R40 ;  /* 0x0000002839277221 */ /* 0x001fe20000000000 */
[----:B--2---:R-:W-:-:S04]  /*49d0*/  FADD R42, R140, R43 ;  /* 0x0000002b8c2a7221 */ /* 0x004fc80000000000 */
[----:B------:R-:W0:Y:S01]  /*49e0*/  MUFU.EX2 R96, R96 ;  /* 0x0000006000607308 */ /* 0x000e220000000800 */
[----:B------:R-:W-:Y:S01]  /*49f0*/  FFMA R148, R148, UR17, -R9 ;  /* 0x0000001194947c23 */ /* 0x000fe20008000809 */
[----:B-1----:R-:W-:Y:S01]  /*4a00*/  FADD R43, R41, R42 ;  /* 0x0000002a292b7221 */ /* 0x002fe20000000000 */
[----:B------:R-:W-:-:S05]  /*4a10*/  FFMA R123, R123, UR17, -R89 ;  /* 0x000000117b7b7c23 */ /* 0x000fca0008000859 */
[----:B------:R-:W-:Y:S01]  /*4a20*/  MUFU.EX2 R5, R149 ;  /* 0x0000009500057308 */ /* 0x000fe20000000800 */
[----:B------:R-:W-:Y:S01]  /*4a30*/  FMUL R148, R148, 1.4426950216293334961 ;  /* 0x3fb8aa3b94947820 */ /* 0x000fe20000400000 */
[----:B------:R-:W-:Y:S01]  /*4a40*/  FMUL R123, R123, 1.4426950216293334961 ;  /* 0x3fb8aa3b7b7b7820 */ /* 0x000fe20000400000 */
[--C-:B------:R-:W-:Y:S01]  /*4a50*/  FFMA R126, R126, UR17, -R89.reuse ;  /* 0x000000117e7e7c23 */ /* 0x100fe20008000859 */
[----:B------:R-:W-:-:S04]  /*4a60*/  FFMA R127, R127, UR17, -R89 ;  /* 0x000000117f7f7c23 */ /* 0x000fc80008000859 */
[----:B------:R-:W-:Y:S01]  /*4a70*/  MUFU.EX2 R97, R97 ;  /* 0x0000006100617308 */ /* 0x000fe20000000800 */
[----:B------:R-:W-:Y:S01]  /*4a80*/  F2FP.BF16.F32.PACK_AB R42, R140, R37 ;  /* 0x000000258c2a723e */ /* 0x000fe200000010ff */
[----:B------:R-:W-:-:S06]  /*4a90*/  FFMA R135, R135, UR17, -R89 ;  /* 0x0000001187877c23 */ /* 0x000fcc0008000859 */
[----:B------:R-:W-:Y:S01]  /*4aa0*/  MUFU.EX2 R149, R139 ;  /* 0x0000008b00957308 */ /* 0x000fe20000000800 */
[----:B------:R-:W-:-:S07]  /*4ab0*/  FADD R0, -R9, R0 ;  /* 0x0000000009007221 */ /* 0x000fce0000000100 */
[----:B------:R1:W-:Y:S01]  /*4ac0*/  MUFU.EX2 R47, R46 ;  /* 0x0000002e002f7308 */ /* 0x0003e20000000800 */
[----:B------:R-:W-:-:S07]  /*4ad0*/  FMUL R126, R126, 1.4426950216293334961 ;  /* 0x3fb8aa3b7e7e7820 */ /* 0x000fce0000400000 */
[----:B------:R-:W2:Y:S01]  /*4ae0*/  MUFU.EX2 R100, R100 ;  /* 0x0000006400647308 */ /* 0x000ea20000000800 */
[----:B-1----:R-:W-:-:S07]  /*4af0*/  FADD R46, R60, R39 ;  /* 0x000000273c2e7221 */ /* 0x002fce0000000000 */
[----:B------:R1:W-:Y:S01]  /*4b00*/  MUFU.EX2 R139, R54 ;  /* 0x00000036008b7308 */ /* 0x0003e20000000800 */
[----:B------:R-:W-:Y:S01]  /*4b10*/  FADD R37, R61, R46 ;  /* 0x0000002e3d257221 */ /* 0x000fe20000000000 */
[----:B------:R-:W-:Y:S01]  /*4b20*/  F2FP.BF16.F32.PACK_AB R46, R48, R45 ;  /* 0x0000002d302e723e */ /* 0x000fe200000010ff */
[----:B------:R-:W-:Y:S01]  /*4b30*/  FMUL R127, R127, 1.4426950216293334961 ;  /* 0x3fb8aa3b7f7f7820 */ /* 0x000fe20000400000 */
[----:B-1----:R-:W-:-:S04]  /*4b40*/  FADD R54, R44, R43 ;  /* 0x0000002b2c367221 */ /* 0x002fc80000000000 */
[----:B------:R1:W-:Y:S01]  /*4b50*/  MUFU.EX2 R6, R148 ;  /* 0x0000009400067308 */ /* 0x0003e20000000800 */
[----:B------:R-:W-:Y:S01]  /*4b60*/  FFMA R51, R51, UR17, -R119 ;  /* 0x0000001133337c23 */ /* 0x000fe20008000877 */
[----:B------:R-:W-:Y:S01]  /*4b70*/  FADD R39, R45, R54 ;  /* 0x000000362d277221 */ /* 0x000fe20000000000 */
[----:B------:R-:W-:Y:S01]  /*4b80*/  FADD R45, -R119, R4 ;  /* 0x00000004772d7221 */ /* 0x000fe20000000100 */
[--C-:B------:R-:W-:Y:S01]  /*4b90*/  FFMA R111, R111, UR17, -R89.reuse ;  /* 0x000000116f6f7c23 */ /* 0x100fe20008000859 */
[--C-:B------:R-:W-:Y:S01]  /*4ba0*/  FFMA R114, R114, UR17, -R89.reuse ;  /* 0x0000001172727c23 */ /* 0x100fe20008000859 */
[--C-:B------:R-:W-:Y:S02]  /*4bb0*/  FFMA R115, R115, UR17, -R89.reuse ;  /* 0x0000001173737c23 */ /* 0x100fe40008000859 */
[----:B------:R4:W-:Y:S01]  /*4bc0*/  MUFU.EX2 R213, R123 ;  /* 0x0000007b00d57308 */ /* 0x0009e20000000800 */
[--C-:B------:R-:W-:Y:S01]  /*4bd0*/  FFMA R118, R118, UR17, -R89.reuse ;  /* 0x0000001176767c23 */ /* 0x100fe20008000859 */
[--C-:B-1----:R-:W-:Y:S01]  /*4be0*/  FFMA R148, R142, UR17, -R89.reuse ;  /* 0x000000118e947c23 */ /* 0x102fe20008000859 */
[--C-:B------:R-:W-:Y:S01]  /*4bf0*/  FFMA R145, R143, UR17, -R89.reuse ;  /* 0x000000118f917c23 */ /* 0x100fe20008000859 */
[--C-:B------:R-:W-:Y:S01]  /*4c00*/  FFMA R146, R146, UR17, -R89.reuse ;  /* 0x0000001192927c23 */ /* 0x100fe20008000859 */
[--C-:B------:R-:W-:Y:S01]  /*4c10*/  FFMA R147, R147, UR17, -R89.reuse ;  /* 0x0000001193937c23 */ /* 0x100fe20008000859 */
[--C-:B------:R-:W-:Y:S01]  /*4c20*/  FFMA R150, R150, UR17, -R89.reuse ;  /* 0x0000001196967c23 */ /* 0x100fe20008000859 */
[----:B------:R-:W-:Y:S01]  /*4c30*/  FFMA R110, R76, UR17, -R2 ;  /* 0x000000114c6e7c23 */ /* 0x000fe20008000802 */
[----:B---3--:R-:W-:Y:S01]  /*4c40*/  FADD R27, R93, R32 ;  /* 0x000000205d1b7221 */ /* 0x008fe20000000000 */
[----:B----4-:R-:W-:Y:S01]  /*4c50*/  FFMA R123, R151, UR17, -R89 ;  /* 0x00000011977b7c23 */ /* 0x010fe20008000859 */
[----:B------:R-:W-:Y:S01]  /*4c60*/  FMUL R135, R135, 1.4426950216293334961 ;  /* 0x3fb8aa3b87877820 */ /* 0x000fe20000400000 */
[----:B------:R-:W-:Y:S01]  /*4c70*/  F2FP.BF16.F32.PACK_AB R29, R120, R116 ;  /* 0x00000074781d723e */ /* 0x000fe200000010ff */
[----:B------:R-:W-:Y:S01]  /*4c80*/  FMUL R0, R0, 1.4426950216293334961 ;  /* 0x3fb8aa3b00007820 */ /* 0x000fe20000400000 */
[--C-:B------:R-:W-:Y:S01]  /*4c90*/  FFMA R69, R69, UR17, -R2.reuse ;  /* 0x0000001145457c23 */ /* 0x100fe20008000802 */
[--C-:B------:R-:W-:Y:S01]  /*4ca0*/  FFMA R72, R72, UR17, -R2.reuse ;  /* 0x0000001148487c23 */ /* 0x100fe20008000802 */
[--C-:B------:R-:W-:Y:S01]  /*4cb0*/  FFMA R73, R73, UR17, -R2.reuse ;  /* 0x0000001149497c23 */ /* 0x100fe20008000802 */
[--C-:B------:R-:W-:Y:S01]  /*4cc0*/  FFMA R77, R77, UR17, -R2.reuse ;  /* 0x000000114d4d7c23 */ /* 0x100fe20008000802 */
[--C-:B------:R-:W-:Y:S01]  /*4cd0*/  FFMA R80, R80, UR17, -R2.reuse ;  /* 0x0000001150507c23 */ /* 0x100fe20008000802 */
[--C-:B------:R-:W-:Y:S01]  /*4ce0*/  FFMA R81, R81, UR17, -R2.reuse ;  /* 0x0000001151517c23 */ /* 0x100fe20008000802 */
[--C-:B------:R-:W-:Y:S01]  /*4cf0*/  FFMA R84, R84, UR17, -R2.reuse ;  /* 0x0000001154547c23 */ /* 0x100fe20008000802 */
[----:B------:R-:W-:Y:S01]  /*4d00*/  FFMA R85, R85, UR17, -R2 ;  /* 0x0000001155557c23 */ /* 0x000fe20008000802 */
[--C-:B------:R-:W-:Y:S01]  /*4d10*/  FFMA R55, R55, UR17, -R119.reuse ;  /* 0x0000001137377c23 */ /* 0x100fe20008000877 */
        /* <DEDUP_REMOVED lines=16> */
[----:B------:R-:W-:Y:S01]  /*4e20*/  FMUL R120, R45, 1.4426950216293334961 ;  /* 0x3fb8aa3b2d787820 */ /* 0x000fe20000400000 */
[----:B------:R1:W-:Y:S01]  /*4e30*/  MUFU.EX2 R215, R126 ;  /* 0x0000007e00d77308 */ /* 0x0003e20000000800 */
[----:B------:R-:W-:Y:S01]  /*4e40*/  FMUL R51, R51, 1.4426950216293334961 ;  /* 0x3fb8aa3b33337820 */ /* 0x000fe20000400000 */
[----:B------:R-:W-:Y:S01]  /*4e50*/  FMUL R111, R111, 1.4426950216293334961 ;  /* 0x3fb8aa3b6f6f7820 */ /* 0x000fe20000400000 */
[----:B------:R-:W-:Y:S01]  /*4e60*/  FMUL R114, R114, 1.4426950216293334961 ;  /* 0x3fb8aa3b72727820 */ /* 0x000fe20000400000 */
[----:B------:R-:W-:Y:S01]  /*4e70*/  FMUL R115, R115, 1.4426950216293334961 ;  /* 0x3fb8aa3b73737820 */ /* 0x000fe20000400000 */
[----:B------:R-:W-:Y:S01]  /*4e80*/  FMUL R118, R118, 1.4426950216293334961 ;  /* 0x3fb8aa3b76767820 */ /* 0x000fe20000400000 */
[----:B------:R-:W-:Y:S01]  /*4e90*/  FMUL R148, R148, 1.4426950216293334961 ;  /* 0x3fb8aa3b94947820 */ /* 0x000fe20000400000 */
[----:B------:R-:W-:Y:S01]  /*4ea0*/  FMUL R145, R145, 1.4426950216293334961 ;  /* 0x3fb8aa3b91917820 */ /* 0x000fe20000400000 */
[----:B------:R3:W-:Y:S01]  /*4eb0*/  MUFU.EX2 R217, R127 ;  /* 0x0000007f00d97308 */ /* 0x0007e20000000800 */
[----:B------:R-:W-:Y:S01]  /*4ec0*/  FMUL R143, R146, 1.4426950216293334961 ;  /* 0x3fb8aa3b928f7820 */ /* 0x000fe20000400000 */
[----:B-1----:R-:W-:Y:S01]  /*4ed0*/  FMUL R126, R150, 1.4426950216293334961 ;  /* 0x3fb8aa3b967e7820 */ /* 0x002fe20000400000 */
[----:B------:R-:W-:Y:S01]  /*4ee0*/  FMUL R123, R123, 1.4426950216293334961 ;  /* 0x3fb8aa3b7b7b7820 */ /* 0x000fe20000400000 */
[----:B------:R-:W-:Y:S01]  /*4ef0*/  FMUL R104, R104, 1.4426950216293334961 ;  /* 0x3fb8aa3b68687820 */ /* 0x000fe20000400000 */
[----:B------:R-:W-:Y:S01]  /*4f00*/  FMUL R110, R110, 1.4426950216293334961 ;  /* 0x3fb8aa3b6e6e7820 */ /* 0x000fe20000400000 */
[----:B0-----:R-:W-:Y:S01]  /*4f10*/  FADD R32, R96, R27 ;  /* 0x0000001b60207221 */ /* 0x001fe20000000000 */
[----:B------:R-:W-:Y:S01]  /*4f20*/  FMUL R69, R69, 1.4426950216293334961 ;  /* 0x3fb8aa3b45457820 */ /* 0x000fe20000400000 */
[----:B---3--:R-:W-:Y:S01]  /*4f30*/  FMUL R127, R147, 1.4426950216293334961 ;  /* 0x3fb8aa3b937f7820 */ /* 0x008fe20000400000 */
[----:B------:R-:W-:Y:S01]  /*4f40*/  MUFU.EX2 R241, R135 ;  /* 0x0000008700f17308 */ /* 0x000fe20000000800 */
[----:B------:R-:W-:Y:S01]  /*4f50*/  FMUL R72, R72, 1.4426950216293334961 ;  /* 0x3fb8aa3b48487820 */ /* 0x000fe20000400000 */
        /* <DEDUP_REMOVED lines=24> */
[----:B------:R-:W-:Y:S01]  /*50e0*/  F2FP.BF16.F32.PACK_AB R30, R92, R229 ;  /* 0x000000e55c1e723e */ /* 0x000fe200000010ff */
[----:B------:R-:W-:Y:S01]  /*50f0*/  FADD R54, R64, R37 ;  /* 0x0000002540367221 */ /* 0x000fe20000000000 */
[----:B--2---:R-:W-:-:S02]  /*5100*/  F2FP.BF16.F32.PACK_AB R34, R100, R97 ;  /* 0x000000616422723e */ /* 0x004fc400000010ff */
[----:B------:R-:W-:Y:S02]  /*5110*/  F2FP.BF16.F32.PACK_AB R25, R112, R109 ;  /* 0x0000006d7019723e */ /* 0x000fe400000010ff */
[----:B------:R-:W-:Y:S01]  /*5120*/  F2FP.BF16.F32.PACK_AB R27, R117, R113 ;  /* 0x00000071751b723e */ /* 0x000fe200000010ff */
[----:B------:R-:W1:Y:S01]  /*5130*/  MUFU.EX2 R0, R0 ;  /* 0x0000000000007308 */ /* 0x000e620000000800 */
[----:B0-----:R-:W-:Y:S01]  /*5140*/  FADD R51, R97, R32 ;  /* 0x0000002061337221 */ /* 0x001fe20000000000 */
[----:B------:R-:W-:-:S06]  /*5150*/  F2FP.BF16.F32.PACK_AB R32, R96, R93 ;  /* 0x0000005d6020723e */ /* 0x000fcc00000010ff */
[----:B------:R-:W0:Y:S01]  /*5160*/  MUFU.EX2 R88, R88 ;  /* 0x0000005800587308 */ /* 0x000e220000000800 */
[----:B------:R-:W-:Y:S01]  /*5170*/  F2FP.BF16.F32.PACK_AB R44, R44, R41 ;  /* 0x000000292c2c723e */ /* 0x000fe200000010ff */
[----:B------:R-:W-:-:S06]  /*5180*/  FADD R41, R65, R54 ;  /* 0x0000003641297221 */ /* 0x000fcc0000000000 */
[----:B------:R-:W2:Y:S08]  /*5190*/  MUFU.EX2 R120, R120 ;  /* 0x0000007800787308 */ /* 0x000eb00000000800 */
[----:B------:R-:W3:Y:S08]  /*51a0*/  MUFU.EX2 R132, R111 ;  /* 0x0000006f00847308 */ /* 0x000ef00000000800 */
[----:B------:R-:W-:Y:S08]  /*51b0*/  MUFU.EX2 R10, R114 ;  /* 0x00000072000a7308 */ /* 0x000ff00000000800 */
[----:B------:R-:W4:Y:S08]  /*51c0*/  MUFU.EX2 R205, R115 ;  /* 0x0000007300cd7308 */ /* 0x000f300000000800 */
[----:B------:R-:W4:Y:S01]  /*51d0*/  MUFU.EX2 R207, R118 ;  /* 0x0000007600cf7308 */ /* 0x000f220000000800 */
[----:B------:R-:W-:-:S07]  /*51e0*/  FADD R116, R48, R39 ;  /* 0x0000002730747221 */ /* 0x000fce0000000000 */
[----:B------:R-:W-:Y:S08]  /*51f0*/  MUFU.EX2 R148, R148 ;  /* 0x0000009400947308 */ /* 0x000ff00000000800 */
[----:B------:R-:W4:Y:S08]  /*5200*/  MUFU.EX2 R145, R145 ;  /* 0x0000009100917308 */ /* 0x000f300000000800 */
[----:B------:R-:W-:Y:S08]  /*5210*/  MUFU.EX2 R143, R143 ;  /* 0x0000008f008f7308 */ /* 0x000ff00000000800 */
[----:B------:R-:W-:Y:S08]  /*5220*/  MUFU.EX2 R127, R127 ;  /* 0x0000007f007f7308 */ /* 0x000ff00000000800 */
[----:B------:R-:W-:Y:S08]  /*5230*/  MUFU.EX2 R126, R126 ;  /* 0x0000007e007e7308 */ /* 0x000ff00000000800 */
[----:B------:R-:W4:Y:S08]  /*5240*/  MUFU.EX2 R123, R123 ;  /* 0x0000007b007b7308 */ /* 0x000f300000000800 */
[----:B------:R-:W4:Y:S08]  /*5250*/  MUFU.EX2 R104, R104 ;  /* 0x0000006800687308 */ /* 0x000f300000000800 */
[----:B------:R-:W4:Y:S08]  /*5260*/  MUFU.EX2 R106, R69 ;  /* 0x00000045006a7308 */ /* 0x000f300000000800 */
[----:B------:R-:W-:Y:S08]  /*5270*/  MUFU.EX2 R107, R72 ;  /* 0x00000048006b7308 */ /* 0x000ff00000000800 */
[----:B------:R-:W4:Y:S08]  /*5280*/  MUFU.EX2 R108, R73 ;  /* 0x00000049006c7308 */ /* 0x000f300000000800 */
[----:B------:R-:W-:Y:S08]  /*5290*/  MUFU.EX2 R110, R110 ;  /* 0x0000006e006e7308 */ /* 0x000ff00000000800 */
[----:B------:R-:W4:Y:S08]  /*52a0*/  MUFU.EX2 R111, R77 ;  /* 0x0000004d006f7308 */ /* 0x000f300000000800 */
[----:B------:R-:W-:Y:S08]  /*52b0*/  MUFU.EX2 R114, R80 ;  /* 0x0000005000727308 */ /* 0x000ff00000000800 */
[----:B------:R-:W4:Y:S08]  /*52c0*/  MUFU.EX2 R115, R81 ;  /* 0x0000005100737308 */ /* 0x000f300000000800 */
[----:B------:R-:W-:Y:S08]  /*52d0*/  MUFU.EX2 R118, R84 ;  /* 0x0000005400767308 */ /* 0x000ff00000000800 */
[----:B------:R-:W4:Y:S08]  /*52e0*/  MUFU.EX2 R3, R85 ;  /* 0x0000005500037308 */ /* 0x000f300000000800 */
[----:B------:R-:W4:Y:S08]  /*52f0*/  MUFU.EX2 R141, R55 ;  /* 0x00000037008d7308 */ /* 0x000f300000000800 */
[----:B------:R4:W-:Y:S08]  /*5300*/  MUFU.EX2 R142, R58 ;  /* 0x0000003a008e7308 */ /* 0x0009f00000000800 */
[----:B------:R-:W4:Y:S08]  /*5310*/  MUFU.EX2 R144, R59 ;  /* 0x0000003b00907308 */ /* 0x000f300000000800 */
[----:B------:R4:W-:Y:S08]  /*5320*/  MUFU.EX2 R146, R62 ;  /* 0x0000003e00927308 */ /* 0x0009f00000000800 */
[----:B------:R-:W4:Y:S08]  /*5330*/  MUFU.EX2 R147, R63 ;  /* 0x0000003f00937308 */ /* 0x000f300000000800 */
[----:B------:R4:W-:Y:S08]  /*5340*/  MUFU.EX2 R150, R66 ;  /* 0x0000004200967308 */ /* 0x0009f00000000800 */
[----:B------:R4:W4:Y:S08]  /*5350*/  MUFU.EX2 R151, R67 ;  /* 0x0000004300977308 */ /* 0x0009300000000800 */
[----:B------:R4:W-:Y:S08]  /*5360*/  MUFU.EX2 R224, R70 ;  /* 0x0000004600e07308 */ /* 0x0009f00000000800 */
[----:B------:R-:W4:Y:S08]  /*5370*/  MUFU.EX2 R225, R71 ;  /* 0x0000004700e17308 */ /* 0x000f300000000800 */
[----:B------:R4:W-:Y:S08]  /*5380*/  MUFU.EX2 R92, R74 ;  /* 0x0000004a005c7308 */ /* 0x0009f00000000800 */
[----:B------:R-:W4:Y:S08]  /*5390*/  MUFU.EX2 R93, R75 ;  /* 0x0000004b005d7308 */ /* 0x000f300000000800 */
[----:B------:R4:W-:Y:S08]  /*53a0*/  MUFU.EX2 R96, R78 ;  /* 0x0000004e00607308 */ /* 0x0009f00000000800 */
[----:B------:R-:W4:Y:S08]  /*53b0*/  MUFU.EX2 R97, R79 ;  /* 0x0000004f00617308 */ /* 0x000f300000000800 */
[----:B------:R4:W-:Y:S08]  /*53c0*/  MUFU.EX2 R109, R82 ;  /* 0x00000052006d7308 */ /* 0x0009f00000000800 */
[----:B------:R-:W4:Y:S08]  /*53d0*/  MUFU.EX2 R112, R83 ;  /* 0x0000005300707308 */ /* 0x000f300000000800 */
[----:B------:R4:W-:Y:S08]  /*53e0*/  MUFU.EX2 R113, R86 ;  /* 0x0000005600717308 */ /* 0x0009f00000000800 */
[----:B------:R-:W4:Y:S01]  /*53f0*/  MUFU.EX2 R4, R87 ;  /* 0x0000005700047308 */ /* 0x000f220000000800 */
[----:B------:R-:W-:Y:S01]  /*5400*/  FADD R48, R68, R41 ;  /* 0x0000002944307221 */ /* 0x000fe20000000000 */
[----:B------:R-:W-:-:S03]  /*5410*/  FADD R51, R100, R51 ;  /* 0x0000003364337221 */ /* 0x000fc60000000000 */
[----:B------:R-:W-:Y:S01]  /*5420*/  FADD R117, R47, R48 ;  /* 0x000000302f757221 */ /* 0x000fe20000000000 */
[----:B------:R-:W-:Y:S01]  /*5430*/  F2FP.BF16.F32.PACK_AB R31, R124, R121 ;  /* 0x000000797c1f723e */ /* 0x000fe200000010ff */
[-C--:B-1----:R-:W-:Y:S01]  /*5440*/  FMUL R168, R168, R0.reuse ;  /* 0x00000000a8a87220 */ /* 0x082fe20000400000 */
[-C--:B------:R-:W-:Y:S01]  /*5450*/  FMUL R169, R169, R0.reuse ;  /* 0x00000000a9a97220 */ /* 0x080fe20000400000 */
[-C--:B------:R-:W-:Y:S01]  /*5460*/  FMUL R172, R172, R0.reuse ;  /* 0x00000000acac7220 */ /* 0x080fe20000400000 */
[-C--:B------:R-:W-:Y:S01]  /*5470*/  FMUL R173, R173, R0.reuse ;  /* 0x00000000adad7220 */ /* 0x080fe20000400000 */
[-C--:B------:R-:W-:Y:S01]  /*5480*/  FMUL R176, R176, R0.reuse ;  /* 0x00000000b0b07220 */ /* 0x080fe20000400000 */
[-C--:B------:R-:W-:Y:S01]  /*5490*/  FMUL R177, R177, R0.reuse ;  /* 0x00000000b1b17220 */ /* 0x080fe20000400000 */
[----:B------:R-:W-:Y:S01]  /*54a0*/  FMUL R180, R180, R0 ;  /* 0x00000000b4b47220 */ /* 0x000fe20000400000 */
[-C--:B0-----:R-:W-:Y:S01]  /*54b0*/  FMUL R170, R170, R88.reuse ;  /* 0x00000058aaaa7220 */ /* 0x081fe20000400000 */
[-C--:B------:R-:W-:Y:S01]  /*54c0*/  FMUL R171, R171, R88.reuse ;  /* 0x00000058abab7220 */ /* 0x080fe20000400000 */
[-C--:B------:R-:W-:Y:S01]  /*54d0*/  FMUL R174, R174, R88.reuse ;  /* 0x00000058aeae7220 */ /* 0x080fe20000400000 */
[-C--:B------:R-:W-:Y:S01]  /*54e0*/  FMUL R175, R175, R88.reuse ;  /* 0x00000058afaf7220 */ /* 0x080fe20000400000 */
[-C--:B------:R-:W-:Y:S01]  /*54f0*/  FMUL R178, R178, R88.reuse ;  /* 0x00000058b2b27220 */ /* 0x080fe20000400000 */
[-C--:B------:R-:W-:Y:S01]  /*5500*/  FMUL R179, R179, R88.reuse ;  /* 0x00000058b3b37220 */ /* 0x080fe20000400000 */
[----:B------:R-:W-:Y:S01]  /*5510*/  FMUL R182, R182, R88 ;  /* 0x00000058b6b67220 */ /* 0x000fe20000400000 */
[-C--:B------:R-:W-:Y:S01]  /*5520*/  FMUL R152, R152, R122.reuse ;  /* 0x0000007a98987220 */ /* 0x080fe20000400000 */
[-C--:B------:R-:W-:Y:S01]  /*5530*/  FMUL R153, R153, R122.reuse ;  /* 0x0000007a99997220 */ /* 0x080fe20000400000 */
[-C--:B------:R-:W-:Y:S01]  /*5540*/  FMUL R156, R156, R122.reuse ;  /* 0x0000007a9c9c7220 */ /* 0x080fe20000400000 */
[-C--:B------:R-:W-:Y:S01]  /*5550*/  FMUL R157, R157, R122.reuse ;  /* 0x0000007a9d9d7220 */ /* 0x080fe20000400000 */
[-C--:B------:R-:W-:Y:S01]  /*5560*/  FMUL R160, R160, R122.reuse ;  /* 0x0000007aa0a07220 */ /* 0x080fe20000400000 */
[-C--:B------:R-:W-:Y:S01]  /*5570*/  FMUL R161, R161, R122.reuse ;  /* 0x0000007aa1a17220 */ /* 0x080fe20000400000 */
[----:B------:R-:W-:Y:S01]  /*5580*/  FMUL R164, R164, R122 ;  /* 0x0000007aa4a47220 */ /* 0x000fe20000400000 */
[-C--:B--2---:R-:W-:Y:S01]  /*5590*/  FMUL R154, R154, R120.reuse ;  /* 0x000000789a9a7220 */ /* 0x084fe20000400000 */
[-C--:B------:R-:W-:Y:S01]  /*55a0*/  FMUL R155, R155, R120.reuse ;  /* 0x000000789b9b7220 */ /* 0x080fe20000400000 */
[-C--:B------:R-:W-:Y:S01]  /*55b0*/  FMUL R158, R158, R120.reuse ;  /* 0x000000789e9e7220 */ /* 0x080fe20000400000 */
[-C--:B------:R-:W-:Y:S01]  /*55c0*/  FMUL R159, R159, R120.reuse ;  /* 0x000000789f9f7220 */ /* 0x080fe20000400000 */
[-C--:B------:R-:W-:Y:S01]  /*55d0*/  FMUL R162, R162, R120.reuse ;  /* 0x00000078a2a27220 */ /* 0x080fe20000400000 */
[-C--:B------:R-:W-:Y:S01]  /*55e0*/  FMUL R163, R163, R120.reuse ;  /* 0x00000078a3a37220 */ /* 0x080fe20000400000 */
[----:B------:R-:W-:Y:S01]  /*55f0*/  FMUL R166, R166, R120 ;  /* 0x00000078a6a67220 */ /* 0x000fe20000400000 */
[----:B------:R-:W-:Y:S01]  /*5600*/  FMUL R181, R181, R0 ;  /* 0x00000000b5b57220 */ /* 0x000fe20000400000 */
[----:B------:R-:W-:Y:S01]  /*5610*/  FMUL R183, R183, R88 ;  /* 0x00000058b7b77220 */ /* 0x000fe20000400000 */
[----:B------:R-:W-:Y:S01]  /*5620*/  FMUL R165, R165, R122 ;  /* 0x0000007aa5a57220 */ /* 0x000fe20000400000 */
[----:B------:R-:W-:Y:S01]  /*5630*/  FMUL R167, R167, R120 ;  /* 0x00000078a7a77220 */ /* 0x000fe20000400000 */
[----:B---3--:R-:W-:Y:S01]  /*5640*/  FADD R100, R132, R35 ;  /* 0x0000002384647221 */ /* 0x008fe20000000000 */
[----:B------:R-:W-:Y:S01]  /*5650*/  F2FP.BF16.F32.PACK_AB R37, R52, R49 ;  /* 0x000000313425723e */ /* 0x000fe200000010ff */
[----:B------:R-:W-:Y:S01]  /*5660*/  FADD R117, R50, R117 ;  /* 0x0000007532757221 */ /* 0x000fe20000000000 */
[----:B------:R-:W-:Y:S01]  /*5670*/  F2FP.BF16.F32.PACK_AB R39, R56, R53 ;  /* 0x000000353827723e */ /* 0x000fe200000010ff */
[----:B------:R-:W-:Y:S01]  /*5680*/  FADD R121, R203, R51 ;  /* 0x00000033cb797221 */ /* 0x000fe20000000000 */
[----:B------:R-:W-:-:S02]  /*5690*/  F2FP.BF16.F32.PACK_AB R41, R60, R57 ;  /* 0x000000393c29723e */ /* 0x000fc400000010ff */
[----:B------:R-:W-:Y:S02]  /*56a0*/  F2FP.BF16.F32.PACK_AB R43, R64, R61 ;  /* 0x0000003d402b723e */ /* 0x000fe400000010ff */
[----:B------:R-:W-:Y:S02]  /*56b0*/  F2FP.BF16.F32.PACK_AB R45, R68, R65 ;  /* 0x00000041442d723e */ /* 0x000fe400000010ff */
[----:B------:R-:W-:Y:S02]  /*56c0*/  F2FP.BF16.F32.PACK_AB R47, R50, R47 ;  /* 0x0000002f322f723e */ /* 0x000fe400000010ff */
[----:B------:R-:W-:Y:S02]  /*56d0*/  F2FP.BF16.F32.PACK_AB R24, R252, R238 ;  /* 0x000000eefc18723e */ /* 0x000fe400000010ff */
[----:B------:R-:W-:Y:S02]  /*56e0*/  F2FP.BF16.F32.PACK_AB R26, R237, R251 ;  /* 0x000000fbed1a723e */ /* 0x000fe400000010ff */
        /* <DEDUP_REMOVED lines=11> */
[----:B----4-:R-:W-:Y:S02]  /*57a0*/  F2FP.BF16.F32.PACK_AB R58, R240, R222 ;  /* 0x000000def03a723e */ /* 0x010fe400000010ff */
        /* <DEDUP_REMOVED lines=27> */
[----:B------:R-:W-:Y:S01]  /*5960*/  F2FP.BF16.F32.PACK_AB R87, R4, R113 ;  /* 0x000000710457723e */ /* 0x000fe200000010ff */
[----:B------:R-:W-:Y:S01]  /*5970*/  BAR.SYNC.DEFER_BLOCKING 0x0 ;  /* 0x0000000000007b1d */ /* 0x000fe20000010000 */
[----:B------:R-:W-:Y:S02]  /*5980*/  F2FP.BF16.F32.PACK_AB R60, R245, R244 ;  /* 0x000000f4f53c723e */ /* 0x000fe400000010ff */
[----:B------:R-:W-:Y:S02]  /*5990*/  F2FP.BF16.F32.PACK_AB R64, R7, R8 ;  /* 0x000000080740723e */ /* 0x000fe400000010ff */
[----:B------:R-:W-:-:S02]  /*59a0*/  F2FP.BF16.F32.PACK_AB R57, R221, R219 ;  /* 0x000000dbdd39723e */ /* 0x000fc400000010ff */
[----:B------:R-:W-:Y:S01]  /*59b0*/  F2FP.BF16.F32.PACK_AB R61, R149, R231 ;  /* 0x000000e7953d723e */ /* 0x000fe200000010ff */
[----:B------:R-:W-:Y:S01]  /*59c0*/  FADD R121, R204, R121 ;  /* 0x00000079cc797221 */ /* 0x000fe20000000000 */
[----:B------:R-:W-:Y:S01]  /*59d0*/  F2FP.BF16.F32.PACK_AB R65, R127, R143 ;  /* 0x0000008f7f41723e */ /* 0x000fe200000010ff */
[----:B------:R-:W-:Y:S01]  /*59e0*/  FADD R100, R10, R100 ;  /* 0x000000640a647221 */ /* 0x000fe20000000000 */
[----:B------:R-:W-:Y:S01]  /*59f0*/  F2FP.BF16.F32.PACK_AB R68, R91, R90 ;  /* 0x0000005a5b44723e */ /* 0x000fe200000010ff */
[----:B------:R0:W5:Y:S01]  /*5a00*/  LDL.LU R203, [R1+0x9c] ;  /* 0x00009c0001cb7983 */ /* 0x0001620000300800 */
[----:B------:R-:W-:Y:S01]  /*5a10*/  FADD R121, R206, R121 ;  /* 0x00000079ce797221 */ /* 0x000fe20000000000 */
[----:B------:R-:W-:Y:S02]  /*5a20*/  FADD R100, R205, R100 ;  /* 0x00000064cd647221 */ /* 0x000fe40000000000 */
[----:B------:R0:W5:Y:S01]  /*5a30*/  LDL.LU R10, [R1+0x98] ;  /* 0x00009800010a7983 */ /* 0x0001620000300800 */
[----:B------:R-:W-:Y:S01]  /*5a40*/  WARPGROUP.ARRIVE ;  /* 0x00000000000079c5 */ /* 0x000fe20000000000 */
[----:B------:R-:W-:Y:S01]  /*5a50*/  FADD R121, R208, R121 ;  /* 0x00000079d0797221 */ /* 0x000fe20000000000 */
[----:B------:R-:W-:Y:S01]  /*5a60*/  FADD R100, R207, R100 ;  /* 0x00000064cf647221 */ /* 0x000fe20000000000 */
[----:B------:R0:W5:Y:S03]  /*5a70*/  LDL.LU R204, [R1+0x94] ;  /* 0x0000940001cc7983 */ /* 0x0001660000300800 */
[----:B------:R-:W-:Y:S01]  /*5a80*/  HGMMA.64x32x16.F32.BF16 R168, R24, gdesc[UR8], R168 ;  /* 0x0060000818a87df0 */ /* 0x000fe200087018a8 */
[----:B------:R-:W-:Y:S01]  /*5a90*/  FADD R121, R210, R121 ;  /* 0x00000079d2797221 */ /* 0x000fe20000000000 */
[----:B------:R-:W-:Y:S01]  /*5aa0*/  FADD R100, R209, R100 ;  /* 0x00000064d1647221 */ /* 0x000fe20000000000 */
[----:B------:R0:W5:Y:S01]  /*5ab0*/  LDL.LU R205, [R1+0x90] ;  /* 0x0000900001cd7983 */ /* 0x0001620000300800 */
        /* <DEDUP_REMOVED lines=17> */
[----:B------:R-:W-:-:S02]  /*5bd0*/  FADD R121, R220, R121 ;  /* 0x00000079dc797221 */ /* 0x000fc40000000000 */
[----:B------:R0:W5:Y:S01]  /*5be0*/  LDL.LU R210, [R1+0x7c] ;  /* 0x00007c0001d27983 */ /* 0x0001620000300800 */
[----:B------:R-:W-:Y:S01]  /*5bf0*/  HGMMA.64x32x16.F32.BF16 R168, R60, gdesc[UR32], R168 ;  /* 0x006000203ca87df0 */ /* 0x000fe200087018a8 */
[----:B------:R-:W-:Y:S02]  /*5c00*/  FADD R121, R222, R121 ;  /* 0x00000079de797221 */ /* 0x000fe40000000000 */
[----:B------:R0:W5:Y:S01]  /*5c10*/  LDL.LU R211, [R1+0x78] ;  /* 0x0000780001d37983 */ /* 0x0001620000300800 */
[----:B------:R-:W-:Y:S01]  /*5c20*/  HGMMA.64x32x16.F32.BF16 R168, R64, gdesc[UR36], R168 ;  /* 0x0060002440a87df0 */ /* 0x000fe200087018a8 */
[----:B------:R-:W-:Y:S02]  /*5c30*/  FADD R121, R240, R121 ;  /* 0x00000079f0797221 */ /* 0x000fe40000000000 */
[----:B------:R0:W5:Y:S01]  /*5c40*/  LDL.LU R212, [R1+0x74] ;  /* 0x0000740001d47983 */ /* 0x0001620000300800 */
[----:B------:R-:W-:Y:S01]  /*5c50*/  HGMMA.64x32x16.F32.BF16 R152, R36, gdesc[UR8], R152 ;  /* 0x0060000824987df0 */ /* 0x000fe20008701898 */
[----:B------:R-:W-:Y:S01]  /*5c60*/  FADD R121, R244, R121 ;  /* 0x00000079f4797221 */ /* 0x000fe20000000000 */
[----:B------:R-:W-:Y:S01]  /*5c70*/  FADD R100, R219, R100 ;  /* 0x00000064db647221 */ /* 0x000fe20000000000 */
[----:B------:R0:W5:Y:S02]  /*5c80*/  LDL.LU R213, [R1+0x70] ;  /* 0x0000700001d57983 */ /* 0x0001640000300800 */
[----:B------:R-:W-:-:S02]  /*5c90*/  FADD R121, R245, R121 ;  /* 0x00000079f5797221 */ /* 0x000fc40000000000 */
[----:B------:R0:W5:Y:S02]  /*5ca0*/  LDL.LU R214, [R1+0x6c] ;  /* 0x00006c0001d67983 */ /* 0x0001640000300800 */
[----:B------:R-:W-:Y:S01]  /*5cb0*/  FADD R121, R248, R121 ;  /* 0x00000079f8797221 */ /* 0x000fe20000000000 */
[----:B------:R-:W-:Y:S01]  /*5cc0*/  FADD R100, R221, R100 ;  /* 0x00000064dd647221 */ /* 0x000fe20000000000 */
[----:B------:R0:W5:Y:S02]  /*5cd0*/  LDL.LU R215, [R1+0x68] ;  /* 0x0000680001d77983 */ /* 0x0001640000300800 */
[----:B------:R-:W-:Y:S02]  /*5ce0*/  FADD R121, R249, R121 ;  /* 0x00000079f9797221 */ /* 0x000fe40000000000 */
[----:B------:R0:W5:Y:S01]  /*5cf0*/  LDL.LU R216, [R1+0x64] ;  /* 0x0000640001d87983 */ /* 0x0001620000300800 */
[----:B------:R-:W-:Y:S03]  /*5d00*/  HGMMA.64x32x16.F32.BF16 R152, R40, gdesc[UR12], R152 ;  /* 0x0060000c28987df0 */ /* 0x000fe60008701898 */
[----:B------:R0:W5:Y:S01]  /*5d10*/  LDL.LU R217, [R1+0x60] ;  /* 0x0000600001d97983 */ /* 0x0001620000300800 */
[----:B------:R-:W-:Y:S01]  /*5d20*/  FADD R100, R223, R100 ;  /* 0x00000064df647221 */ /* 0x000fe20000000000 */
[----:B------:R-:W-:-:S02]  /*5d30*/  FADD R121, R8, R121 ;  /* 0x0000007908797221 */ /* 0x000fc40000000000 */
[----:B------:R0:W5:Y:S04]  /*5d40*/  LDL.LU R218, [R1+0x5c] ;  /* 0x00005c0001da7983 */ /* 0x0001680000300800 */
[----:B------:R0:W5:Y:S04]  /*5d50*/  LDL.LU R219, [R1+0x58] ;  /* 0x0000580001db7983 */ /* 0x0001680000300800 */
[----:B------:R0:W5:Y:S01]  /*5d60*/  LDL.LU R220, [R1+0x54] ;  /* 0x0000540001dc7983 */ /* 0x0001620000300800 */
[----:B------:R-:W-:-:S03]  /*5d70*/  FADD R100, R241, R100 ;  /* 0x00000064f1647221 */ /* 0x000fc60000000000 */
[----:B------:R0:W5:Y:S01]  /*5d80*/  LDL.LU R221, [R1+0x50] ;  /* 0x0000500001dd7983 */ /* 0x0001620000300800 */
[----:B------:R-:W-:-:S03]  /*5d90*/  FADD R121, R7, R121 ;  /* 0x0000007907797221 */ /* 0x000fc60000000000 */
[----:B------:R0:W5:Y:S04]  /*5da0*/  LDL.LU R222, [R1+0x4c] ;  /* 0x00004c0001de7983 */ /* 0x0001680000300800 */
[----:B------:R0:W5:Y:S04]  /*5db0*/  LDL.LU R223, [R1+0x48] ;  /* 0x0000480001df7983 */ /* 0x0001680000300800 */
[----:B------:R0:W5:Y:S01]  /*5dc0*/  LDL.LU R240, [R1+0x44] ;  /* 0x0000440001f07983 */ /* 0x0001620000300800 */
[----:B------:R-:W-:-:S03]  /*5dd0*/  FADD R121, R6, R121 ;  /* 0x0000007906797221 */ /* 0x000fc60000000000 */
[----:B------:R0:W5:Y:S04]  /*5de0*/  LDL.LU R241, [R1+0x40] ;  /* 0x0000400001f17983 */ /* 0x0001680000300800 */
[----:B------:R0:W5:Y:S04]  /*5df0*/  LDL.LU R244, [R1+0x3c] ;  /* 0x00003c0001f47983 */ /* 0x0001680000300800 */
[----:B------:R0:W5:Y:S04]  /*5e00*/  LDL.LU R245, [R1+0x38] ;  /* 0x0000380001f57983 */ /* 0x0001680000300800 */
[----:B------:R0:W5:Y:S01]  /*5e10*/  LDL.LU R248, [R1+0x34] ;  /* 0x0000340001f87983 */ /* 0x0001620000300800 */
[----:B------:R-:W-:-:S03]  /*5e20*/  FADD R121, R5, R121 ;  /* 0x0000007905797221 */ /* 0x000fc60000000000 */
[----:B------:R0:W5:Y:S01]  /*5e30*/  LDL.LU R249, [R1+0x30] ;  /* 0x0000300001f97983 */ /* 0x0001620000300800 */
[----:B------:R-:W-:Y:S03]  /*5e40*/  HGMMA.64x32x16.F32.BF16 R152, R44, gdesc[UR16], R152 ;  /* 0x006000102c987df0 */ /* 0x000fe60008701898 */
[----:B------:R-:W2:Y:S04]  /*5e50*/  LDL.LU R8, [R1+0x2c] ;  /* 0x00002c0001087983 */ /* 0x000ea80000300800 */
[----:B------:R-:W3:Y:S04]  /*5e60*/  LDL.LU R7, [R1+0x28] ;  /* 0x0000280001077983 */ /* 0x000ee80000300800 */
[----:B------:R-:W4:Y:S04]  /*5e70*/  LDL.LU R6, [R1+0x24] ;  /* 0x0000240001067983 */ /* 0x000f280000300800 */
[----:B------:R-:W4:Y:S01]  /*5e80*/  LDL.LU R5, [R1+0x20] ;  /* 0x0000200001057983 */ /* 0x000f220000300800 */
[----:B------:R-:W-:Y:S03]  /*5e90*/  HGMMA.64x32x16.F32.BF16 R152, R68, gdesc[UR20], R152 ;  /* 0x0060001444987df0 */ /* 0x000fe60008701898 */
[----:B------:R-:W-:Y:S01]  /*5ea0*/  HGMMA.64x32x16.F32.BF16 R152, R72, gdesc[UR24], R152 ;  /* 0x0060001848987df0 */ /* 0x000fe20008701898 */
[----:B------:R-:W-:Y:S01]  /*5eb0*/  FADD R116, R90, R116 ;  /* 0x000000745a747221 */ /* 0x000fe20000000000 */
[----:B------:R-:W-:-:S03]  /*5ec0*/  FADD R117, R130, R117 ;  /* 0x0000007582757221 */ /* 0x000fc60000000000 */
[----:B------:R-:W-:Y:S01]  /*5ed0*/  FADD R116, R91, R116 ;  /* 0x000000745b747221 */ /* 0x000fe20000000000 */
[----:B------:R-:W-:-:S03]  /*5ee0*/  FADD R117, R135, R117 ;  /* 0x0000007587757221 */ /* 0x000fc60000000000 */
[----:B------:R-:W-:Y:S01]  /*5ef0*/  FADD R116, R94, R116 ;  /* 0x000000745e747221 */ /* 0x000fe20000000000 */
[----:B------:R-:W-:-:S03]  /*5f00*/  FADD R90, R139, R117 ;  /* 0x000000758b5a7221 */ /* 0x000fc60000000000 */
[----:B------:R-:W-:Y:S01]  /*5f10*/  FADD R95, R95, R116 ;  /* 0x000000745f5f7221 */ /* 0x000fe20000000000 */
[----:B------:R-:W-:-:S03]  /*5f20*/  FADD R141, R141, R90 ;  /* 0x0000005a8d8d7221 */ /* 0x000fc60000000000 */
[----:B------:R-:W-:Y:S01]  /*5f30*/  FADD R98, R98, R95 ;  /* 0x0000005f62627221 */ /* 0x000fe20000000000 */
[----:B------:R-:W-:Y:S01]  /*5f40*/  FADD R141, R142, R141 ;  /* 0x0000008d8e8d7221 */ /* 0x000fe20000000000 */
[----:B------:R-:W-:Y:S02]  /*5f50*/  HGMMA.64x32x16.F32.BF16 R152, R76, gdesc[UR28], R152 ;  /* 0x0060001c4c987df0 */ /* 0x000fe40008701898 */
        /* <DEDUP_REMOVED lines=12> */
[----:B------:R-:W-:Y:S02]  /*6020*/  FADD R100, R231, R100 ;  /* 0x00000064e7647221 */ /* 0x000fe40000000000 */
[----:B------:R-:W-:Y:S01]  /*6030*/  FADD R106, R106, R105 ;  /* 0x000000696a6a7221 */ /* 0x000fe20000000000 */
[----:B------:R-:W-:Y:S01]  /*6040*/  FADD R225, R225, R224 ;  /* 0x000000e0e1e17221 */ /* 0x000fe20000000000 */
[----:B------:R-:W-:Y:S02]  /*6050*/  FADD R149, R149, R100 ;  /* 0x0000006495957221 */ /* 0x000fe40000000000 */
[----:B------:R-:W-:Y:S01]  /*6060*/  FADD R107, R107, R106 ;  /* 0x0000006a6b6b7221 */ /* 0x000fe20000000000 */
[----:B------:R-:W-:Y:S01]  /*6070*/  FADD R92, R92, R225 ;  /* 0x000000e15c5c7221 */ /* 0x000fe20000000000 */
[----:B------:R-:W-:-:S02]  /*6080*/  FADD R148, R148, R149 ;  /* 0x0000009594947221 */ /* 0x000fc40000000000 */
[----:B------:R-:W-:Y:S01]  /*6090*/  FADD R107, R108, R107 ;  /* 0x0000006b6c6b7221 */ /* 0x000fe20000000000 */
[----:B------:R-:W-:Y:S01]  /*60a0*/  HGMMA.64x32x16.F32.BF16 R152, R80, gdesc[UR32], R152 ;  /* 0x0060002050987df0 */ /* 0x000fe20008701898 */
        /* <DEDUP_REMOVED lines=16> */
[----:B------:R-:W-:Y:S02]  /*61b0*/  FADD R118, R3, R118 ;  /* 0x0000007603767221 */ /* 0x000fe40000000000 */
[----:B------:R-:W-:Y:S01]  /*61c0*/  FADD R113, R4, R113 ;  /* 0x0000007104717221 */ /* 0x000fe20000000000 */
[----:B------:R-:W1:Y:S04]  /*61d0*/  SHFL.BFLY PT, R90, R121, 0x2, 0x1f ;  /* 0x0c401f00795a7f89 */ /* 0x000e6800000e0000 */
[----:B------:R-:W0:Y:S04]  /*61e0*/  SHFL.BFLY PT, R3, R126, 0x2, 0x1f ;  /* 0x0c401f007e037f89 */ /* 0x000e2800000e0000 */
[----:B------:R-:W0:Y:S04]  /*61f0*/  SHFL.BFLY PT, R91, R118, 0x2, 0x1f ;  /* 0x0c401f00765b7f89 */ /* 0x000e2800000e0000 */
[----:B------:R-:W0:Y:S01]  /*6200*/  SHFL.BFLY PT, R94, R113, 0x2, 0x1f ;  /* 0x0c401f00715e7f89 */ /* 0x000e2200000e0000 */
[----:B------:R-:W-:Y:S01]  /*6210*/  HGMMA.64x32x16.F32.BF16 R152, R84, gdesc[UR36], R152, gsb0 ;  /* 0x0060002454987df0 */ /* 0x000fe20008001898 */
[----:B-1----:R-:W-:Y:S01]  /*6220*/  FADD R90, R121, R90 ;  /* 0x0000005a795a7221 */ /* 0x002fe20000000000 */
[----:B0-----:R-:W-:Y:S01]  /*6230*/  FADD R4, R126, R3 ;  /* 0x000000037e047221 */ /* 0x001fe20000000000 */
[----:B------:R-:W-:-:S03]  /*6240*/  FADD R92, R118, R91 ;  /* 0x0000005b765c7221 */ /* 0x000fc60000000000 */
[----:B------:R-:W0:Y:S01]  /*6250*/  SHFL.BFLY PT, R3, R90, 0x1, 0x1f ;  /* 0x0c201f005a037f89 */ /* 0x000e2200000e0000 */
[----:B------:R-:W-:-:S03]  /*6260*/  FADD R94, R113, R94 ;  /* 0x0000005e715e7221 */ /* 0x000fc60000000000 */
[----:B------:R-:W1:Y:S01]  /*6270*/  SHFL.BFLY PT, R91, R4, 0x1, 0x1f ;  /* 0x0c201f00045b7f89 */ /* 0x000e6200000e0000 */
[----:B------:R-:W-:-:S03]  /*6280*/  UIADD3 UR6, UR6, 0x80, URZ ;  /* 0x0000008006067890 */ /* 0x000fc6000fffe03f */
[----:B------:R-:W1:Y:S04]  /*6290*/  SHFL.BFLY PT, R93, R92, 0x1, 0x1f ;  /* 0x0c201f005c5d7f89 */ /* 0x000e6800000e0000 */
[----:B------:R-:W1:Y:S01]  /*62a0*/  SHFL.BFLY PT, R95, R94, 0x1, 0x1f ;  /* 0x0c201f005e5f7f89 */ /* 0x000e6200000e0000 */
[----:B------:R-:W-:-:S06]  /*62b0*/  UISETP.GE.AND UP0, UPT, UR6, UR12, UPT ;  /* 0x0000000c0600728c */ /* 0x000fcc000bf06270 */
[----:B------:R-:W-:Y:S01]  /*62c0*/  PLOP3.LUT P0, PT, PT, PT, UP0, 0x80, 0x0 ;  /* 0x000000000000781c */ /* 0x000fe20003f0f008 */
[----:B------:R-:W-:Y:S01]  /*62d0*/  ULEA UR4, UR7, UR4, 0x7 ;  /* 0x0000000407047291 */ /* 0x000fe2000f8e383f */
[----:B0-----:R-:W-:Y:S01]  /*62e0*/  FADD R3, R90, R3 ;  /* 0x000000035a037221 */ /* 0x001fe20000000000 */
[----:B------:R-:W-:Y:S01]  /*62f0*/  ULEA UR5, UR9, UR5, 0x7 ;  /* 0x0000000509057291 */ /* 0x000fe2000f8e383f */
[----:B-1----:R-:W-:Y:S01]  /*6300*/  FADD R91, R4, R91 ;  /* 0x0000005b045b7221 */ /* 0x002fe20000000000 */
[----:B------:R-:W-:Y:S01]  /*6310*/  FADD R93, R92, R93 ;  /* 0x0000005d5c5d7221 */ /* 0x000fe20000000000 */
[----:B------:R-:W-:Y:S01]  /*6320*/  FADD R95, R94, R95 ;  /* 0x0000005f5e5f7221 */ /* 0x000fe20000000000 */
[----:B------:R-:W-:Y:S01]  /*6330*/  MOV R4, R119 ;  /* 0x0000007700047202 */ /* 0x000fe20000000f00 */
[----:B------:R-:W-:Y:S02]  /*6340*/  WARPGROUP.DEPBAR.LE gsb0, 0x0 ;  /* 0x00008000000079c5 */ /* 0x000fe40000010000 */
[----:B--2---:R-:W-:Y:S01]  /*6350*/  FFMA R8, R0, R8, R3 ;  /* 0x0000000800087223 */ /* 0x004fe20000000003 */
[-C--:B------:R-:W-:Y:S01]  /*6360*/  MOV R3, R2.reuse ;  /* 0x0000000200037202 */ /* 0x080fe20000000f00 */
[----:B---3--:R-:W-:Y:S01]  /*6370*/  FFMA R7, R88, R7, R91 ;  /* 0x0000000758077223 */ /* 0x008fe2000000005b */
[----:B------:R-:W-:-:S02]  /*6380*/  MOV R88, R2 ;  /* 0x0000000200587202 */ /* 0x000fc40000000f00 */
[----:B------:R-:W-:Y:S01]  /*6390*/  MOV R2, R89 ;  /* 0x0000005900027202 */ /* 0x000fe20000000f00 */
[----:B----4-:R-:W-:Y:S01]  /*63a0*/  FFMA R6, R122, R6, R93 ;  /* 0x000000067a067223 */ /* 0x010fe2000000005d */
[----:B------:R-:W-:Y:S01]  /*63b0*/  MOV R0, R9 ;  /* 0x0000000900007202 */ /* 0x000fe20000000f00 */
[----:B------:R-:W-:Y:S01]  /*63c0*/  FFMA R5, R120, R5, R95 ;  /* 0x0000000578057223 */ /* 0x000fe2000000005f */
[----:B------:R-:W-:Y:S06]  /*63d0*/  @!P0 BRA `(.L_x_1) ;  /* 0xffffffb400dc8947 */ /* 0x000fec000383ffff */
.L_x_0:
[----:B------:R-:W0:Y:S01]  /*63e0*/  S2R R226, SR_TID.X ;  /* 0x0000000000e27919 */ /* 0x000e220000002100 */
[----:B---3--:R-:W-:Y:S01]  /*63f0*/  MOV R16, R5 ;  /* 0x0000000500107202 */ /* 0x008fe20000000f00 */
[----:B------:R-:W-:Y:S01]  /*6400*/  FMUL R5, R158, 0.25 ;  /* 0x3e8000009e057820 */ /* 0x000fe20000400000 */
[----:B------:R-:W-:Y:S01]  /*6410*/  MOV R41, R6 ;  /* 0x0000000600297202 */ /* 0x000fe20000000f00 */
[----:B------:R-:W-:Y:S01]  /*6420*/  FMUL R6, R161, 0.25 ;  /* 0x3e800000a1067820 */ /* 0x000fe20000400000 */
[----:B------:R-:W-:Y:S01]  /*6430*/  FSETP.GT.AND P3, PT, |R16|, 8.50705917302346158658e+37, PT ;  /* 0x7e8000001000780b */ /* 0x000fe20003f64200 */
[----:B------:R-:W-:Y:S01]  /*6440*/  BAR.SYNC.DEFER_BLOCKING 0x0 ;  /* 0x0000000000007b1d */ /* 0x000fe20000010000 */
[----:B------:R-:W-:Y:S02]  /*6450*/  FSETP.GT.AND P1, PT, |R41|, 8.50705917302346158658e+37, PT ;  /* 0x7e8000002900780b */ /* 0x000fe40003f24200 */
[----:B------:R-:W-:Y:S01]  /*6460*/  FSEL R21, R5, R158, P3 ;  /* 0x0000009e05157208 */ /* 0x000fe20001800000 */
[----:B------:R-:W-:Y:S01]  /*6470*/  FMUL R5, R160, 0.25 ;  /* 0x3e800000a0057820 */ /* 0x000fe20000400000 */
[----:B------:R-:W-:Y:S01]  /*6480*/  MOV R43, R7 ;  /* 0x00000007002b7202 */ /* 0x000fe20000000f00 */
[----:B------:R-:W-:Y:S01]  /*6490*/  FMUL R7, R174, 0.25 ;  /* 0x3e800000ae077820 */ /* 0x000fe20000400000 */
[----:B------:R-:W-:Y:S01]  /*64a0*/  FSEL R24, R6, R161, P1 ;  /* 0x000000a106187208 */ /* 0x000fe20000800000 */
[----:B------:R-:W-:Y:S01]  /*64b0*/  FMUL R6, R183, 0.25 ;  /* 0x3e800000b7067820 */ /* 0x000fe20000400000 */
[----:B------:R-:W-:Y:S01]  /*64c0*/  FSEL R160, R5, R160, P1 ;  /* 0x000000a005a07208 */ /* 0x000fe20000800000 */
[----:B------:R-:W-:Y:S01]  /*64d0*/  FMUL R5, R152, 0.25 ;  /* 0x3e80000098057820 */ /* 0x000fe20000400000 */
[----:B------:R-:W-:Y:S01]  /*64e0*/  FSETP.GT.AND P0, PT, |R43|, 8.50705917302346158658e+37, PT ;  /* 0x7e8000002b00780b */ /* 0x000fe20003f04200 */
[----:B------:R-:W1:Y:S01]  /*64f0*/  S2R R224, SR_CTAID.X ;  /* 0x0000000000e07919 */ /* 0x000e620000002500 */
[----:B------:R-:W-:Y:S01]  /*6500*/  MOV R34, R8 ;  /* 0x0000000800227202 */ /* 0x000fe20000000f00 */
[----:B------:R-:W-:Y:S01]  /*6510*/  FMUL R8, R171, 0.25 ;  /* 0x3e800000ab087820 */ /* 0x000fe20000400000 */
[----:B------:R-:W-:Y:S01]  /*6520*/  FSEL R183, R6, R183, P0 ;  /* 0x000000b706b77208 */ /* 0x000fe20000000000 */
[----:B------:R-:W-:Y:S01]  /*6530*/  FMUL R6, R175, 0.25 ;  /* 0x3e800000af067820 */ /* 0x000fe20000400000 */
[----:B------:R-:W-:Y:S01]  /*6540*/  FSEL R152, R5, R152, P1 ;  /* 0x0000009805987208 */ /* 0x000fe20000800000 */
[----:B------:R-:W-:Y:S01]  /*6550*/  FMUL R5, R178, 0.25 ;  /* 0x3e800000b2057820 */ /* 0x000fe20000400000 */
[----:B------:R-:W-:Y:S01]  /*6560*/  FSETP.GT.AND P2, PT, |R34|, 8.50705917302346158658e+37, PT ;  /* 0x7e8000002200780b */ /* 0x000fe20003f44200 */
[----:B------:R-:W-:Y:S01]  /*6570*/  ULDC.64 UR4, c[0x0][0x270] ;  /* 0x00009c0000047ab9 */ /* 0x000fe20000000a00 */
[----:B------:R-:W-:Y:S01]  /*6580*/  FSEL R175, R6, R175, P0 ;  /* 0x000000af06af7208 */ /* 0x000fe20000000000 */
[----:B------:R-:W-:Y:S01]  /*6590*/  FMUL R6, R177, 0.25 ;  /* 0x3e800000b1067820 */ /* 0x000fe20000400000 */
[----:B------:R-:W-:Y:S01]  /*65a0*/  FSEL R29, R5, R178, P0 ;  /* 0x000000b2051d7208 */ /* 0x000fe20000000000 */
[----:B------:R-:W-:Y:S01]  /*65b0*/  FMUL R5, R170, 0.25 ;  /* 0x3e800000aa057820 */ /* 0x000fe20000400000 */
[----:B------:R-:W-:Y:S01]  /*65c0*/  FSEL R33, R7, R174, P0 ;  /* 0x000000ae07217208 */ /* 0x000fe20000000000 */
[----:B------:R-:W-:Y:S01]  /*65d0*/  FMUL R7, R168, 0.25 ;  /* 0x3e800000a8077820 */ /* 0x000fe20000400000 */
[C---:B0-----:R-:W-:Y:S01]  /*65e0*/  SHF.L.U32 R0, R226.reuse, 0x4, RZ ;  /* 0x00000004e2007819 */ /* 0x041fe200000006ff */
[----:B------:R-:W-:Y:S01]  /*65f0*/  UIMAD UR4, UR16, UR4, URZ ;  /* 0x00000004100472a4 */ /* 0x000fe2000f8e023f */
[----:B------:R-:W-:Y:S01]  /*6600*/  SHF.L.U32 R2, R226, 0x7, RZ ;  /* 0x00000007e2027819 */ /* 0x000fe200000006ff */
[----:B------:R-:W0:Y:S01]  /*6610*/  LDC R83, c[0x0][0x278] ;  /* 0x00009e00ff537b82 */ /* 0x000e220000000800 */
[----:B------:R-:W-:-:S02]  /*6620*/  LOP3.LUT R0, R0, 0xf0, RZ, 0xc0, !PT ;  /* 0x000000f000007812 */ /* 0x000fc400078ec0ff */
[----:B------:R-:W-:Y:S02]  /*6630*/  LOP3.LUT R3, R2, 0x800, RZ, 0xc0, !PT ;  /* 0x0000080002037812 */ /* 0x000fe400078ec0ff */
[----:B------:R-:W-:Y:S02]  /*6640*/  SHF.L.U32 R4, R226, 0x3, RZ ;  /* 0x00000003e2047819 */ /* 0x000fe400000006ff */
[----:B------:R-:W-:Y:S01]  /*6650*/  IADD3 R11, R3, UR13, R0 ;  /* 0x0000000d030b7c10 */ /* 0x000fe2000fffe000 */
[----:B------:R-:W-:Y:S01]  /*6660*/  FMUL R3, R166, 0.25 ;  /* 0x3e800000a6037820 */ /* 0x000fe20000400000 */
[----:B-----5:R-:W-:Y:S02]  /*6670*/  SHF.L.U32 R10, R226, 0x2, RZ ;  /* 0x00000002e20a7819 */ /* 0x020fe400000006ff */
[----:B------:R-:W-:Y:S02]  /*6680*/  LOP3.LUT R4, R4, 0x38, RZ, 0xc0, !PT ;  /* 0x0000003804047812 */ /* 0x000fe400078ec0ff */
[----:B------:R-:W-:Y:S01]  /*6690*/  LOP3.LUT R13, R10, 0x3c0, RZ, 0xc0, !PT ;  /* 0x000003c00a0d7812 */ /* 0x000fe200078ec0ff */
[----:B------:R-:W-:Y:S01]  /*66a0*/  FMUL R10, R163, 0.25 ;  /* 0x3e800000a30a7820 */ /* 0x000fe20000400000 */
[----:B------:R-:W-:Y:S01]  /*66b0*/  FSEL R17, R3, R166, P3 ;  /* 0x000000a603117208 */ /* 0x000fe20001800000 */
[----:B------:R-:W-:Y:S01]  /*66c0*/  FMUL R3, R162, 0.25 ;  /* 0x3e800000a2037820 */ /* 0x000fe20000400000 */
[----:B------:R-:W-:Y:S01]  /*66d0*/  IADD3 R13, R13, UR13, R4 ;  /* 0x0000000d0d0d7c10 */ /* 0x000fe2000fffe004 */
[----:B------:R-:W-:Y:S01]  /*66e0*/  FMUL R4, R167, 0.25 ;  /* 0x3e800000a7047820 */ /* 0x000fe20000400000 */
[----:B------:R-:W-:Y:S01]  /*66f0*/  FSEL R163, R10, R163, P3 ;  /* 0x000000a30aa37208 */ /* 0x000fe20001800000 */
        /* <DEDUP_REMOVED lines=17> */
[----:B------:R-:W-:Y:S01]  /*6810*/  FSETP.GEU.AND P5, PT, R34, 1.175494350822287508e-38, PT ;  /* 0x008000002200780b */ /* 0x000fe20003fae000 */
[----:B0-----:R-:W-:Y:S01]  /*6820*/  IMAD R53, R83, 0x12, RZ ;  /* 0x0000001253357824 */ /* 0x001fe200078e02ff */
        /* <DEDUP_REMOVED lines=11> */
[----:B------:R-:W-:Y:S01]  /*68e0*/  IMAD R61, R83, 0x16, RZ ;  /* 0x00000016533d7824 */ /* 0x000fe200078e02ff */
[----:B------:R-:W-:Y:S01]  /*68f0*/  FSEL R27, R3, R180, P2 ;  /* 0x000000b4031b7208 */ /* 0x000fe20001000000 */
[----:B------:R-:W-:Y:S01]  /*6900*/  FMUL R3, R176, 0.25 ;  /* 0x3e800000b0037820 */ /* 0x000fe20000400000 */
[----:B------:R-:W-:Y:S01]  /*6910*/  FSEL R181, R4, R181, P2 ;  /* 0x000000b504b57208 */ /* 0x000fe20001000000 */
[----:B------:R-:W-:Y:S01]  /*6920*/  FMUL R4, R173, 0.25 ;  /* 0x3e800000ad047820 */ /* 0x000fe20000400000 */
[----:B------:R-:W-:Y:S01]  /*6930*/  FSEL R169, R6, R169, P2 ;  /* 0x000000a906a97208 */ /* 0x000fe20001000000 */
[----:B------:R-:W-:Y:S01]  /*6940*/  FMUL R6, R41, 8388608 ;  /* 0x4b00000029067820 */ /* 0x000fe20000400000 */
[----:B------:R-:W-:Y:S01]  /*6950*/  FSEL R31, R3, R176, P2 ;  /* 0x000000b0031f7208 */ /* 0x000fe20001000000 */
[----:B------:R-:W-:Y:S01]  /*6960*/  FMUL R3, R34, 8388608 ;  /* 0x4b00000022037820 */ /* 0x000fe20000400000 */
[----:B------:R-:W-:Y:S01]  /*6970*/  FSEL R173, R4, R173, P2 ;  /* 0x000000ad04ad7208 */ /* 0x000fe20001000000 */
[----:B------:R-:W-:Y:S01]  /*6980*/  FMUL R4, R43, 8388608 ;  /* 0x4b0000002b047820 */ /* 0x000fe20000400000 */
[----:B------:R-:W-:Y:S01]  /*6990*/  FSEL R39, R7, R168, P2 ;  /* 0x000000a807277208 */ /* 0x000fe20001000000 */
[C---:B------:R-:W-:Y:S01]  /*69a0*/  FMUL R7, R16.reuse, 8388608 ;  /* 0x4b00000010077820 */ /* 0x040fe20000400000 */
[----:B------:R-:W-:Y:S01]  /*69b0*/  FSEL R48, R3, R34, !P5 ;  /* 0x0000002203307208 */ /* 0x000fe20006800000 */
[C---:B------:R-:W-:Y:S01]  /*69c0*/  IMAD R65, R83.reuse, 0x18, RZ ;  /* 0x0000001853417824 */ /* 0x040fe200078e02ff */
[----:B------:R-:W-:Y:S01]  /*69d0*/  FSEL R3, RZ, -23, P5 ;  /* 0xc1b80000ff037808 */ /* 0x000fe20002800000 */
[----:B------:R-:W-:Y:S01]  /*69e0*/  IMAD R73, R83, 0x1c, RZ ;  /* 0x0000001c53497824 */ /* 0x000fe200078e02ff */
[----:B------:R-:W-:Y:S01]  /*69f0*/  FSEL R35, R5, R172, P2 ;  /* 0x000000ac05237208 */ /* 0x000fe20001000000 */
[----:B------:R-:W-:Y:S01]  /*6a00*/  IMAD R77, R83, 0x1e, RZ ;  /* 0x0000001e534d7824 */ /* 0x000fe200078e02ff */
[----:B------:R-:W-:Y:S01]  /*6a10*/  FSETP.GEU.AND P4, PT, R41, 1.175494350822287508e-38, PT ;  /* 0x008000002900780b */ /* 0x000fe20003f8e000 */
[C---:B------:R-:W-:Y:S01]  /*6a20*/  IMAD R85, R83.reuse, 0x22, RZ ;  /* 0x0000002253557824 */ /* 0x040fe200078e02ff */
[----:B------:R-:W-:Y:S01]  /*6a30*/  FSETP.GEU.AND P5, PT, R16, 1.175494350822287508e-38, PT ;  /* 0x008000001000780b */ /* 0x000fe20003fae000 */
[C---:B------:R-:W-:Y:S01]  /*6a40*/  IMAD R87, R83.reuse, 0x24, RZ ;  /* 0x0000002453577824 */ /* 0x040fe200078e02ff */
[----:B------:R-:W-:Y:S01]  /*6a50*/  FSEL R50, R4, R43, !P6 ;  /* 0x0000002b04327208 */ /* 0x000fe20007000000 */
[C---:B------:R-:W-:Y:S01]  /*6a60*/  IMAD R57, R83.reuse, 0x14, RZ ;  /* 0x0000001453397824 */ /* 0x040fe200078e02ff */
[----:B------:R-:W-:Y:S01]  /*6a70*/  FSEL R5, RZ, -23, P6 ;  /* 0xc1b80000ff057808 */ /* 0x000fe20003000000 */
[C---:B------:R-:W-:Y:S01]  /*6a80*/  IMAD R69, R83.reuse, 0x1a, RZ ;  /* 0x0000001a53457824 */ /* 0x040fe200078e02ff */
[----:B------:R-:W-:Y:S01]  /*6a90*/  FSETP.GEU.AND P6, PT, |R16|, 1.175494350822287508e-38, PT ;  /* 0x008000001000780b */ /* 0x000fe20003fce200 */
[C---:B------:R-:W-:Y:S01]  /*6aa0*/  IMAD R91, R83.reuse, 0x26, RZ ;  /* 0x00000026535b7824 */ /* 0x040fe200078e02ff */
[----:B------:R-:W-:Y:S01]  /*6ab0*/  FSEL R28, R10, R157, P1 ;  /* 0x0000009d0a1c7208 */ /* 0x000fe20000800000 */
[C---:B------:R-:W-:Y:S01]  /*6ac0*/  IMAD R93, R83.reuse, 0x28, RZ ;  /* 0x00000028535d7824 */ /* 0x040fe200078e02ff */
[----:B------:R-:W-:Y:S01]  /*6ad0*/  FSEL R52, R6, R41, !P4 ;  /* 0x0000002906347208 */ /* 0x000fe20006000000 */
[C---:B------:R-:W-:Y:S01]  /*6ae0*/  IMAD R55, R83.reuse, 0x13, RZ ;  /* 0x0000001353377824 */ /* 0x040fe200078e02ff */
[----:B------:R-:W-:Y:S01]  /*6af0*/  FSEL R10, RZ, -23, P4 ;  /* 0xc1b80000ff0a7808 */ /* 0x000fe20002000000 */
[----:B------:R-:W-:Y:S01]  /*6b00*/  IMAD R95, R83, 0x2a, RZ ;  /* 0x0000002a535f7824 */ /* 0x000fe200078e02ff */
[----:B------:R-:W-:Y:S01]  /*6b10*/  FSEL R49, R7, R16, !P5 ;  /* 0x0000001007317208 */ /* 0x000fe20006800000 */
[----:B------:R-:W-:Y:S01]  /*6b20*/  @P3 FMUL R16, R16, 0.25 ;  /* 0x3e80000010103820 */ /* 0x000fe20000400000 */
[C---:B------:R-:W-:Y:S01]  /*6b30*/  FSETP.GEU.AND P4, PT, |R41|.reuse, 1.175494350822287508e-38, PT ;  /* 0x008000002900780b */ /* 0x040fe20003f8e200 */
[----:B------:R-:W-:Y:S01]  /*6b40*/  @P1 FMUL R41, R41, 0.25 ;  /* 0x3e80000029291820 */ /* 0x000fe20000400000 */
[C---:B------:R-:W-:Y:S01]  /*6b50*/  FSETP.GEU.AND P3, PT, |R43|.reuse, 1.175494350822287508e-38, PT ;  /* 0x008000002b00780b */ /* 0x040fe20003f6e200 */
[----:B------:R-:W-:Y:S01]  /*6b60*/  @!P6 FMUL R16, R16, 16777216 ;  /* 0x4b8000001010e820 */ /* 0x000fe20000400000 */
[----:B------:R-:W-:Y:S01]  /*6b70*/  IADD3 R4, R48, -0x3f3504f3, RZ ;  /* 0xc0cafb0d30047810 */ /* 0x000fe20007ffe0ff */
[----:B------:R-:W-:Y:S01]  /*6b80*/  @P0 FMUL R43, R43, 0.25 ;  /* 0x3e8000002b2b0820 */ /* 0x000fe20000400000 */
[----:B------:R-:W-:Y:S01]  /*6b90*/  IADD3 R6, R50, -0x3f3504f3, RZ ;  /* 0xc0cafb0d32067810 */ /* 0x000fe20007ffe0ff */
[----:B------:R-:W-:Y:S01]  /*6ba0*/  @!P6 FMUL R17, R17, 16777216 ;  /* 0x4b8000001111e820 */ /* 0x000fe20000400000 */
[----:B------:R-:W-:Y:S01]  /*6bb0*/  LOP3.LUT R2, R226, 0xe0, RZ, 0xc0, !PT ;  /* 0x000000e0e2027812 */ /* 0x000fe200078ec0ff */
[----:B------:R-:W0:Y:S01]  /*6bc0*/  MUFU.RCP R16, R16 ;  /* 0x0000001000107308 */ /* 0x000e220000001000 */
[----:B------:R-:W-:Y:S01]  /*6bd0*/  FSEL R171, R8, R171, P0 ;  /* 0x000000ab08ab7208 */ /* 0x000fe20000000000 */
[----:B------:R-:W-:Y:S01]  /*6be0*/  @!P6 FMUL R19, R19, 16777216 ;  /* 0x4b8000001313e820 */ /* 0x000fe20000400000 */
[----:B------:R-:W-:Y:S01]  /*6bf0*/  IADD3 R8, R52, -0x3f3504f3, RZ ;  /* 0xc0cafb0d34087810 */ /* 0x000fe20007ffe0ff */
[----:B------:R-:W-:Y:S01]  /*6c00*/  @!P4 FMUL R41, R41, 16777216 ;  /* 0x4b8000002929c820 */ /* 0x000fe20000400000 */
[----:B------:R-:W-:Y:S01]  /*6c10*/  LOP3.LUT R4, R4, 0xff800000, RZ, 0xc0, !PT ;  /* 0xff80000004047812 */ /* 0x000fe200078ec0ff */
[----:B------:R-:W-:Y:S01]  /*6c20*/  @!P3 FMUL R43, R43, 16777216 ;  /* 0x4b8000002b2bb820 */ /* 0x000fe20000400000 */
[----:B------:R-:W-:Y:S01]  /*6c30*/  LOP3.LUT R7, R6, 0xff800000, RZ, 0xc0, !PT ;  /* 0xff80000006077812 */ /* 0x000fe200078ec0ff */
[----:B------:R-:W-:Y:S01]  /*6c40*/  @!P6 FMUL R21, R21, 16777216 ;  /* 0x4b8000001515e820 */ /* 0x000fe20000400000 */
[----:B------:R-:W-:Y:S01]  /*6c50*/  LEA R2, R2, R11, 0x3 ;  /* 0x0000000b02027211 */ /* 0x000fe200078e18ff */
[----:B------:R-:W-:Y:S01]  /*6c60*/  @!P4 FMUL R20, R20, 16777216 ;  /* 0x4b8000001414c820 */ /* 0x000fe20000400000 */
[----:B------:R-:W-:Y:S01]  /*6c70*/  LOP3.LUT R11, R8, 0xff800000, RZ, 0xc0, !PT ;  /* 0xff800000080b7812 */ /* 0x000fe200078ec0ff */
[----:B------:R-:W-:Y:S01]  /*6c80*/  @!P4 FMUL R164, R164, 16777216 ;  /* 0x4b800000a4a4c820 */ /* 0x000fe20000400000 */
[-C--:B------:R-:W-:Y:S01]  /*6c90*/  I2FP.F32.S32 R6, R4.reuse ;  /* 0x0000000400067245 */ /* 0x080fe20000201400 */
[----:B------:R-:W-:Y:S01]  /*6ca0*/  @!P4 FMUL R24, R24, 16777216 ;  /* 0x4b8000001818c820 */ /* 0x000fe20000400000 */
[----:B------:R-:W-:Y:S01]  /*6cb0*/  I2FP.F32.S32 R8, R7 ;  /* 0x0000000700087245 */ /* 0x000fe20000201400 */
[----:B------:R-:W-:Y:S01]  /*6cc0*/  @!P4 FMUL R160, R160, 16777216 ;  /* 0x4b800000a0a0c820 */ /* 0x000fe20000400000 */
[----:B------:R-:W-:Y:S01]  /*6cd0*/  SHF.R.U32.HI R0, RZ, 0x1, R226 ;  /* 0x00000001ff007819 */ /* 0x000fe200000116e2 */
[----:B------:R-:W-:Y:S01]  /*6ce0*/  FFMA.FTZ R3, R6, 1.1920928955078125e-07, R3 ;  /* 0x3400000006037823 */ /* 0x000fe20000010003 */
[----:B------:R-:W-:Y:S01]  /*6cf0*/  FSETP.GEU.AND P1, PT, |R34|, 1.175494350822287508e-38, PT ;  /* 0x008000002200780b */ /* 0x000fe20003f2e200 */
[----:B------:R-:W-:Y:S01]  /*6d00*/  FFMA.FTZ R6, R8, 1.1920928955078125e-07, R5 ;  /* 0x3400000008067823 */ /* 0x000fe20000010005 */
[----:B------:R-:W-:Y:S01]  /*6d10*/  LOP3.LUT R0, R0, 0x4, RZ, 0xc0, !PT ;  /* 0x0000000400007812 */ /* 0x000fe200078ec0ff */
[----:B------:R-:W2:Y:S01]  /*6d20*/  MUFU.RCP R5, R41 ;  /* 0x0000002900057308 */ /* 0x000ea20000001000 */
[----:B------:R-:W-:Y:S01]  /*6d30*/  @!P4 FMUL R28, R28, 16777216 ;  /* 0x4b8000001c1cc820 */ /* 0x000fe20000400000 */
[----:B------:R-:W-:Y:S01]  /*6d40*/  @!P4 FMUL R156, R156, 16777216 ;  /* 0x4b8000009c9cc820 */ /* 0x000fe20000400000 */
[----:B------:R-:W-:Y:S01]  /*6d50*/  IADD3 R0, R0, R13, RZ ;  /* 0x0000000d00007210 */ /* 0x000fe20007ffe0ff */
[----:B------:R-:W-:Y:S01]  /*6d60*/  @!P4 FMUL R30, R30, 16777216 ;  /* 0x4b8000001e1ec820 */ /* 0x000fe20000400000 */
[----:B------:R-:W-:Y:S01]  /*6d70*/  IADD3 R13, R49, -0x3f3504f3, RZ ;  /* 0xc0cafb0d310d7810 */ /* 0x000fe20007ffe0ff */
[----:B------:R-:W-:Y:S01]  /*6d80*/  @!P4 FMUL R152, R152, 16777216 ;  /* 0x4b8000009898c820 */ /* 0x000fe20000400000 */
[----:B------:R-:W-:Y:S01]  /*6d90*/  @!P3 FMUL R183, R183, 16777216 ;  /* 0x4b800000b7b7b820 */ /* 0x000fe20000400000 */
[----:B------:R-:W3:Y:S01]  /*6da0*/  MUFU.RCP R8, R43 ;  /* 0x0000002b00087308 */ /* 0x000ee20000001000 */
[----:B------:R-:W-:Y:S01]  /*6db0*/  LOP3.LUT R14, R13, 0xff800000, RZ, 0xc0, !PT ;  /* 0xff8000000d0e7812 */ /* 0x000fe200078ec0ff */
[----:B------:R-:W-:Y:S01]  /*6dc0*/  @!P3 FMUL R25, R25, 16777216 ;  /* 0x4b8000001919b820 */ /* 0x000fe20000400000 */
[----:B------:R-:W-:Y:S01]  /*6dd0*/  I2FP.F32.S32 R13, R11 ;  /* 0x0000000b000d7245 */ /* 0x000fe20000201400 */
[----:B------:R-:W-:Y:S01]  /*6de0*/  @!P3 FMUL R179, R179, 16777216 ;  /* 0x4b800000b3b3b820 */ /* 0x000fe20000400000 */
[----:B------:R-:W-:Y:S01]  /*6df0*/  @!P3 FMUL R29, R29, 16777216 ;  /* 0x4b8000001d1db820 */ /* 0x000fe20000400000 */
[----:B------:R-:W-:Y:S01]  /*6e00*/  @!P3 FMUL R175, R175, 16777216 ;  /* 0x4b800000afafb820 */ /* 0x000fe20000400000 */
[----:B------:R-:W-:Y:S01]  /*6e10*/  @!P3 FMUL R33, R33, 16777216 ;  /* 0x4b8000002121b820 */ /* 0x000fe20000400000 */
[----:B------:R-:W-:Y:S01]  /*6e20*/  @!P3 FMUL R171, R171, 16777216 ;  /* 0x4b800000ababb820 */ /* 0x000fe20000400000 */
[----:B------:R-:W-:Y:S01]  /*6e30*/  @P2 FMUL R34, R34, 0.25 ;  /* 0x3e80000022222820 */ /* 0x000fe20000400000 */
[----:B------:R-:W-:Y:S01]  /*6e40*/  @!P3 FMUL R37, R37, 16777216 ;  /* 0x4b8000002525b820 */ /* 0x000fe20000400000 */
[----:B------:R-:W-:Y:S01]  /*6e50*/  IADD3 R4, R48, -R4, RZ ;  /* 0x8000000430047210 */ /* 0x000fe20007ffe0ff */
[C---:B0-----:R-:W-:Y:S01]  /*6e60*/  FMUL R18, R16.reuse, R17 ;  /* 0x0000001110127220 */ /* 0x041fe20000400000 */
[C---:B------:R-:W-:Y:S01]  /*6e70*/  FMUL R22, R16.reuse, R19 ;  /* 0x0000001310167220 */ /* 0x040fe20000400000 */
[----:B------:R-:W-:Y:S01]  /*6e80*/  FMUL R26, R16, R21 ;  /* 0x00000015101a7220 */ /* 0x000fe20000400000 */
[----:B------:R-:W-:Y:S01]  /*6e90*/  IADD3 R7, R50, -R7, RZ ;  /* 0x8000000732077210 */ /* 0x000fe20007ffe0ff */
[C---:B--2---:R-:W-:Y:S01]  /*6ea0*/  FMUL R20, R5.reuse, R20 ;  /* 0x0000001405147220 */ /* 0x044fe20000400000 */
[----:B------:R-:W-:Y:S01]  /*6eb0*/  FSEL R12, RZ, -23, P5 ;  /* 0xc1b80000ff0c7808 */ /* 0x000fe20002800000 */
[C---:B------:R-:W-:Y:S01]  /*6ec0*/  FMUL R17, R5.reuse, R164 ;  /* 0x000000a405117220 */ /* 0x040fe20000400000 */
[----:B------:R-:W-:Y:S01]  /*6ed0*/  I2FP.F32.S32 R15, R14 ;  /* 0x0000000e000f7245 */ /* 0x000fe20000201400 */
[C---:B------:R-:W-:Y:S01]  /*6ee0*/  FMUL R24, R5.reuse, R24 ;  /* 0x0000001805187220 */ /* 0x040fe20000400000 */
[C---:B------:R-:W-:Y:S01]  /*6ef0*/  FMUL R19, R5.reuse, R160 ;  /* 0x000000a005137220 */ /* 0x040fe20000400000 */
[C---:B------:R-:W-:Y:S01]  /*6f00*/  FMUL R28, R5.reuse, R28 ;  /* 0x0000001c051c7220 */ /* 0x040fe20000400000 */
[C---:B------:R-:W-:Y:S01]  /*6f10*/  FMUL R21, R5.reuse, R156 ;  /* 0x0000009c05157220 */ /* 0x040fe20000400000 */
[----:B------:R-:W-:Y:S01]  /*6f20*/  FMUL R30, R5, R30 ;  /* 0x0000001e051e7220 */ /* 0x000fe20000400000 */
[----:B------:R-:W-:Y:S01]  /*6f30*/  FFMA.FTZ R10, R13, 1.1920928955078125e-07, R10 ;  /* 0x340000000d0a7823 */ /* 0x000fe2000001000a */
[----:B------:R-:W-:Y:S01]  /*6f40*/  FMUL R5, R5, R152 ;  /* 0x0000009805057220 */ /* 0x000fe20000400000 */
[C---:B---3--:R-:W-:Y:S01]  /*6f50*/  FMUL R183, R8.reuse, R183 ;  /* 0x000000b708b77220 */ /* 0x048fe20000400000 */
[C---:B------:R-:W-:Y:S01]  /*6f60*/  FMUL R32, R8.reuse, R25 ;  /* 0x0000001908207220 */ /* 0x040fe20000400000 */
[C---:B------:R-:W-:Y:S01]  /*6f70*/  FMUL R179, R8.reuse, R179 ;  /* 0x000000b308b37220 */ /* 0x040fe20000400000 */
[C---:B------:R-:W-:Y:S01]  /*6f80*/  FMUL R36, R8.reuse, R29 ;  /* 0x0000001d08247220 */ /* 0x040fe20000400000 */
[C---:B------:R-:W-:Y:S01]  /*6f90*/  FMUL R175, R8.reuse, R175 ;  /* 0x000000af08af7220 */ /* 0x040fe20000400000 */
[C---:B------:R-:W-:Y:S01]  /*6fa0*/  FMUL R40, R8.reuse, R33 ;  /* 0x0000002108287220 */ /* 0x040fe20000400000 */
[----:B------:R-:W-:Y:S01]  /*6fb0*/  FMUL R171, R8, R171 ;  /* 0x000000ab08ab7220 */ /* 0x000fe20000400000 */
[----:B------:R-:W-:Y:S01]  /*6fc0*/  @!P1 FMUL R34, R34, 16777216 ;  /* 0x4b80000022229820 */ /* 0x000fe20000400000 */
[----:B------:R-:W-:Y:S01]  /*6fd0*/  FMUL R8, R8, R37 ;  /* 0x0000002508087220 */ /* 0x000fe20000400000 */
[----:B------:R-:W-:Y:S01]  /*6fe0*/  MOV R13, 0x3dc6b27f ;  /* 0x3dc6b27f000d7802 */ /* 0x000fe20000000f00 */
[----:B------:R-:W-:Y:S01]  /*6ff0*/  FADD R4, R4, -1 ;  /* 0xbf80000004047421 */ /* 0x000fe20000000000 */
[----:B------:R-:W-:Y:S01]  /*7000*/  FADD R7, R7, -1 ;  /* 0xbf80000007077421 */ /* 0x000fe20000000000 */
[----:B------:R-:W-:Y:S01]  /*7010*/  FFMA.FTZ R15, R15, 1.1920928955078125e-07, R12 ;  /* 0x340000000f0f7823 */ /* 0x000fe2000001000c */
[----:B------:R-:W-:Y:S01]  /*7020*/  F2FP.BF16.F32.PACK_AB R46, R30, R5 ;  /* 0x000000051e2e723e */ /* 0x000fe200000010ff */
[----:B------:R-:W0:Y:S01]  /*7030*/  MUFU.RCP R12, R34 ;  /* 0x00000022000c7308 */ /* 0x000e220000001000 */
[----:B------:R-:W-:Y:S01]  /*7040*/  F2FP.BF16.F32.PACK_AB R45, R171, R8 ;  /* 0x00000008ab2d723e */ /* 0x000fe200000010ff */
[CC--:B------:R-:W-:Y:S01]  /*7050*/  FFMA.FTZ R5, R4.reuse, R13.reuse, -0.16845393180847167969 ;  /* 0xbe2c7f3004057423 */ /* 0x0c0fe2000001000d */
[----:B------:R-:W-:Y:S01]  /*7060*/  FFMA.FTZ R8, R7, R13, -0.16845393180847167969 ;  /* 0xbe2c7f3007087423 */ /* 0x000fe2000001000d */
[----:B------:R-:W-:Y:S01]  /*7070*/  @!P6 FMUL R167, R167, 16777216 ;  /* 0x4b800000a7a7e820 */ /* 0x000fe20000400000 */
[----:B------:R-:W-:Y:S01]  /*7080*/  @!P6 FMUL R163, R163, 16777216 ;  /* 0x4b800000a3a3e820 */ /* 0x000fe20000400000 */
[C---:B------:R-:W-:Y:S01]  /*7090*/  FFMA.FTZ R5, R4.reuse, R5, 0.1716887056827545166 ;  /* 0x3e2fcf2a04057423 */ /* 0x040fe20000010005 */
[----:B------:R-:W-:Y:S01]  /*70a0*/  FFMA.FTZ R8, R7, R8, 0.1716887056827545166 ;  /* 0x3e2fcf2a07087423 */ /* 0x000fe20000010008 */
[----:B------:R-:W-:Y:S01]  /*70b0*/  @!P6 FMUL R159, R159, 16777216 ;  /* 0x4b8000009f9fe820 */ /* 0x000fe20000400000 */
[----:B------:R-:W-:Y:S01]  /*70c0*/  @!P6 FMUL R155, R155, 16777216 ;  /* 0x4b8000009b9be820 */ /* 0x000fe20000400000 */
[C---:B------:R-:W-:Y:S01]  /*70d0*/  FFMA.FTZ R5, R4.reuse, R5, -0.17900948226451873779 ;  /* 0xbe374e4304057423 */ /* 0x040fe20000010005 */
[----:B------:R-:W-:Y:S01]  /*70e0*/  FFMA.FTZ R8, R7, R8, -0.17900948226451873779 ;  /* 0xbe374e4307087423 */ /* 0x000fe20000010008 */
[----:B------:R-:W-:Y:S01]  /*70f0*/  @!P6 FMUL R23, R23, 16777216 ;  /* 0x4b8000001717e820 */ /* 0x000fe20000400000 */
[----:B------:R-:W-:Y:S01]  /*7100*/  @!P1 FMUL R169, R169, 16777216 ;  /* 0x4b800000a9a99820 */ /* 0x000fe20000400000 */
[----:B------:R-:W-:Y:S01]  /*7110*/  @!P1 FMUL R39, R39, 16777216 ;  /* 0x4b80000027279820 */ /* 0x000fe20000400000 */
[----:B------:R-:W-:Y:S01]  /*7120*/  FFMA.FTZ R5, R4, R5, 0.20512372255325317383 ;  /* 0x3e520bf404057423 */ /* 0x000fe20000010005 */
[C---:B------:R-:W-:Y:S01]  /*7130*/  FFMA.FTZ R8, R7.reuse, R8, 0.20512372255325317383 ;  /* 0x3e520bf407087423 */ /* 0x040fe20000010008 */
[C---:B------:R-:W-:Y:S01]  /*7140*/  FMUL R167, R16.reuse, R167 ;  /* 0x000000a710a77220 */ /* 0x040fe20000400000 */
[C---:B------:R-:W-:Y:S01]  /*7150*/  FMUL R163, R16.reuse, R163 ;  /* 0x000000a310a37220 */ /* 0x040fe20000400000 */
[C---:B------:R-:W-:Y:S01]  /*7160*/  FMUL R159, R16.reuse, R159 ;  /* 0x0000009f109f7220 */ /* 0x040fe20000400000 */
[C---:B------:R-:W-:Y:S01]  /*7170*/  FMUL R155, R16.reuse, R155 ;  /* 0x0000009b109b7220 */ /* 0x040fe20000400000 */
[----:B------:R-:W-:Y:S01]  /*7180*/  FMUL R16, R16, R23 ;  /* 0x0000001710107220 */ /* 0x000fe20000400000 */
[C---:B0-----:R-:W-:Y:S01]  /*7190*/  FMUL R169, R12.reuse, R169 ;  /* 0x000000a90ca97220 */ /* 0x041fe20000400000 */
[----:B------:R-:W-:Y:S01]  /*71a0*/  FMUL R44, R12, R39 ;  /* 0x000000270c2c7220 */ /* 0x000fe20000400000 */
[C---:B------:R-:W-:Y:S01]  /*71b0*/  FFMA.FTZ R5, R4.reuse, R5, -0.24046532809734344482 ;  /* 0xbe763c8b04057423 */ /* 0x040fe20000010005 */
[----:B------:R-:W-:Y:S01]  /*71c0*/  FFMA.FTZ R8, R7, R8, -0.24046532809734344482 ;  /* 0xbe763c8b07087423 */ /* 0x000fe20000010008 */
[----:B------:R-:W-:Y:S01]  /*71d0*/  F2FP.BF16.F32.PACK_AB R47, R155, R16 ;  /* 0x000000109b2f723e */ /* 0x000fe200000010ff */
[----:B------:R-:W-:Y:S01]  /*71e0*/  @!P1 FMUL R181, R181, 16777216 ;  /* 0x4b800000b5b59820 */ /* 0x000fe20000400000 */
[C---:B------:R-:W-:Y:S01]  /*71f0*/  FFMA.FTZ R5, R4.reuse, R5, 0.28857114911079406738 ;  /* 0x3e93bf9904057423 */ /* 0x040fe20000010005 */
[----:B------:R-:W-:Y:S01]  /*7200*/  F2FP.BF16.F32.PACK_AB R44, R169, R44 ;  /* 0x0000002ca92c723e */ /* 0x000fe200000010ff */
[----:B------:R-:W-:Y:S01]  /*7210*/  FFMA.FTZ R8, R7, R8, 0.28857114911079406738 ;  /* 0x3e93bf9907087423 */ /* 0x000fe20000010008 */
[----:B------:R-:W-:Y:S01]  /*7220*/  @!P1 FMUL R27, R27, 16777216 ;  /* 0x4b8000001b1b9820 */ /* 0x000fe20000400000 */
[C---:B------:R-:W-:Y:S01]  /*7230*/  FFMA.FTZ R5, R4.reuse, R5, -0.36067417263984680176 ;  /* 0xbeb8aa4904057423 */ /* 0x040fe20000010005 */
[----:B------:R-:W-:Y:S01]  /*7240*/  @!P1 FMUL R177, R177, 16777216 ;  /* 0x4b800000b1b19820 */ /* 0x000fe20000400000 */
[----:B------:R-:W-:Y:S01]  /*7250*/  FFMA.FTZ R8, R7, R8, -0.36067417263984680176 ;  /* 0xbeb8aa4907087423 */ /* 0x000fe20000010008 */
[----:B------:R0:W-:Y:S01]  /*7260*/  STSM.16.M88.4 [R2], R44 ;  /* 0x0000002c02007844 */ /* 0x0001e20000000200 */
[C---:B------:R-:W-:Y:S01]  /*7270*/  FFMA.FTZ R5, R4.reuse, R5, 0.48089820146560668945 ;  /* 0x3ef6384a04057423 */ /* 0x040fe20000010005 */
[----:B------:R-:W-:Y:S01]  /*7280*/  @!P1 FMUL R31, R31, 16777216 ;  /* 0x4b8000001f1f9820 */ /* 0x000fe20000400000 */
[----:B------:R-:W-:Y:S01]  /*7290*/  FFMA.FTZ R8, R7, R8, 0.48089820146560668945 ;  /* 0x3ef6384a07087423 */ /* 0x000fe20000010008 */
[----:B------:R-:W-:Y:S01]  /*72a0*/  @!P1 FMUL R173, R173, 16777216 ;  /* 0x4b800000adad9820 */ /* 0x000fe20000400000 */
[----:B------:R-:W-:Y:S01]  /*72b0*/  @!P1 FMUL R35, R35, 16777216 ;  /* 0x4b80000023239820 */ /* 0x000fe20000400000 */
[----:B------:R-:W-:Y:S01]  /*72c0*/  FFMA.FTZ R5, R4, R5, -0.72134751081466674805 ;  /* 0xbf38aa3b04057423 */ /* 0x000fe20000010005 */
[----:B------:R-:W-:Y:S01]  /*72d0*/  ISETP.GE.U32.AND P1, PT, R50, 0x7f800000, PT ;  /* 0x7f8000003200780c */ /* 0x000fe20003f26070 */
[----:B------:R-:W-:Y:S01]  /*72e0*/  FFMA.FTZ R8, R7, R8, -0.72134751081466674805 ;  /* 0xbf38aa3b07087423 */ /* 0x000fe20000010008 */
[----:B------:R-:W-:Y:S01]  /*72f0*/  IADD3 R11, R52, -R11, RZ ;  /* 0x8000000b340b7210 */ /* 0x000fe20007ffe0ff */
[----:B------:R-:W-:Y:S01]  /*7300*/  FMUL R5, R4, R5 ;  /* 0x0000000504057220 */ /* 0x000fe20000400000 */
[----:B------:R-:W-:Y:S01]  /*7310*/  IADD3 R14, R49, -R14, RZ ;  /* 0x8000000e310e7210 */ /* 0x000fe20007ffe0ff */
[----:B------:R-:W-:Y:S01]  /*7320*/  FMUL R8, R7, R8 ;  /* 0x0000000807087220 */ /* 0x000fe20000400000 */
[----:B------:R-:W-:Y:S01]  /*7330*/  LOP3.LUT R82, R226, 0xff, RZ, 0xc0, !PT ;  /* 0x000000ffe2527812 */ /* 0x000fe200078ec0ff */
[----:B------:R-:W-:Y:S01]  /*7340*/  FMUL R5, R4, R5 ;  /* 0x0000000504057220 */ /* 0x000fe20000400000 */
[----:B------:R-:W-:Y:S01]  /*7350*/  FADD R11, R11, -1 ;  /* 0xbf8000000b0b7421 */ /* 0x000fe20000000000 */
[C---:B------:R-:W-:Y:S01]  /*7360*/  FMUL R8, R7.reuse, R8 ;  /* 0x0000000807087220 */ /* 0x040fe20000400000 */
[----:B------:R-:W-:Y:S01]  /*7370*/  LEA R82, R82, UR13, 0x4 ;  /* 0x0000000d52527c11 */ /* 0x000fe2000f8e20ff */
[----:B------:R-:W-:Y:S01]  /*7380*/  FFMA.FTZ R4, R4, 1.4426950216293334961, R5 ;  /* 0x3fb8aa3b04047823 */ /* 0x000fe20000010005 */
[----:B------:R-:W-:Y:S01]  /*7390*/  FADD R14, R14, -1 ;  /* 0xbf8000000e0e7421 */ /* 0x000fe20000000000 */
[----:B------:R-:W-:Y:S01]  /*73a0*/  FFMA.FTZ R7, R7, 1.4426950216293334961, R8 ;  /* 0x3fb8aa3b07077823 */ /* 0x000fe20000010008 */
[----:B------:R-:W-:Y:S01]  /*73b0*/  @P1 MOV R5, 0x7f800000 ;  /* 0x7f80000000051802 */ /* 0x000fe20000000f00 */
[C---:B------:R-:W-:Y:S01]  /*73c0*/  FMUL R181, R12.reuse, R181 ;  /* 0x000000b50cb57220 */ /* 0x040fe20000400000 */
[C---:B------:R-:W-:Y:S01]  /*73d0*/  FMUL R34, R12.reuse, R27 ;  /* 0x0000001b0c227220 */ /* 0x040fe20000400000 */
[C---:B------:R-:W-:Y:S01]  /*73e0*/  FMUL R177, R12.reuse, R177 ;  /* 0x000000b10cb17220 */ /* 0x040fe20000400000 */
[C---:B------:R-:W-:Y:S01]  /*73f0*/  FMUL R38, R12.reuse, R31 ;  /* 0x0000001f0c267220 */ /* 0x040fe20000400000 */
[C---:B------:R-:W-:Y:S01]  /*7400*/  FMUL R173, R12.reuse, R173 ;  /* 0x000000ad0cad7220 */ /* 0x040fe20000400000 */
[----:B------:R-:W-:Y:S01]  /*7410*/  FMUL R42, R12, R35 ;  /* 0x000000230c2a7220 */ /* 0x000fe20000400000 */
[----:B------:R-:W-:Y:S01]  /*7420*/  FADD R78, R6, R7 ;  /* 0x00000007064e7221 */ /* 0x000fe20000000000 */
[----:B------:R-:W-:Y:S01]  /*7430*/  FFMA.FTZ R12, R11, R13, -0.16845393180847167969 ;  /* 0xbe2c7f300b0c7423 */ /* 0x000fe2000001000d */
[----:B------:R-:W-:Y:S01]  /*7440*/  FADD R8, R3, R4 ;  /* 0x0000000403087221 */ /* 0x000fe20000000000 */
[----:B------:R-:W-:Y:S01]  /*7450*/  @P1 FFMA.FTZ R78, R50, R5, +INF ;  /* 0x7f800000324e1423 */ /* 0x000fe20000010005 */
[----:B------:R-:W-:Y:S01]  /*7460*/  BAR.SYNC.DEFER_BLOCKING 0x0 ;  /* 0x0000000000007b1d */ /* 0x000fe20000010000 */
[----:B------:R-:W-:Y:S01]  /*7470*/  FFMA.FTZ R13, R14, R13, -0.16845393180847167969 ;  /* 0xbe2c7f300e0d7423 */ /* 0x000fe2000001000d */
[----:B------:R-:W-:Y:S01]  /*7480*/  FFMA.FTZ R12, R11, R12, 0.1716887056827545166 ;  /* 0x3e2fcf2a0b0c7423 */ /* 0x000fe2000001000c */
[----:B------:R-:W-:Y:S01]  /*7490*/  F2FP.BF16.F32.PACK_AB R156, R173, R42 ;  /* 0x0000002aad9c723e */ /* 0x000fe200000010ff */
[----:B------:R-:W-:-:S02]  /*74a0*/  IMAD R29, R83, 0x6, RZ ;  /* 0x00000006531d7824 */ /* 0x000fc400078e02ff */
[C---:B------:R-:W-:Y:S01]  /*74b0*/  FFMA.FTZ R13, R14.reuse, R13, 0.1716887056827545166 ;  /* 0x3e2fcf2a0e0d7423 */ /* 0x040fe2000001000d */
[----:B------:R-:W-:Y:S01]  /*74c0*/  FFMA.FTZ R12, R11, R12, -0.17900948226451873779 ;  /* 0xbe374e430b0c7423 */ /* 0x000fe2000001000c */
[----:B------:R-:W-:Y:S01]  /*74d0*/  F2FP.BF16.F32.PACK_AB R157, R175, R40 ;  /* 0x00000028af9d723e */ /* 0x000fe200000010ff */
[----:B------:R-:W2:Y:S01]  /*74e0*/  LDC.64 R30, c[0x0][0x228] ;  /* 0x00008a00ff1e7b82 */ /* 0x000ea20000000a00 */
[----:B------:R-:W-:Y:S01]  /*74f0*/  FFMA.FTZ R13, R14, R13, -0.17900948226451873779 ;  /* 0xbe374e430e0d7423 */ /* 0x000fe2000001000d */
[----:B------:R-:W-:Y:S01]  /*7500*/  FFMA.FTZ R12, R11, R12, 0.20512372255325317383 ;  /* 0x3e520bf40b0c7423 */ /* 0x000fe2000001000c */
[----:B------:R-:W-:Y:S01]  /*7510*/  F2FP.BF16.F32.PACK_AB R158, R28, R21 ;  /* 0x000000151c9e723e */ /* 0x000fe200000010ff */
[----:B------:R-:W-:Y:S02]  /*7520*/  IMAD R37, R83, 0xa, RZ ;  /* 0x0000000a53257824 */ /* 0x000fe400078e02ff */
[----:B------:R-:W-:Y:S01]  /*7530*/  FFMA.FTZ R13, R14, R13, 0.20512372255325317383 ;  /* 0x3e520bf40e0d7423 */ /* 0x000fe2000001000d */
[----:B------:R-:W-:Y:S01]  /*7540*/  FFMA.FTZ R12, R11, R12, -0.24046532809734344482 ;  /* 0xbe763c8b0b0c7423 */ /* 0x000fe2000001000c */
[----:B------:R-:W-:Y:S01]  /*7550*/  F2FP.BF16.F32.PACK_AB R159, R159, R26 ;  /* 0x0000001a9f9f723e */ /* 0x000fe200000010ff */
[----:B------:R-:W-:-:S02]  /*7560*/  IMAD R41, R83, 0xc, RZ ;  /* 0x0000000c53297824 */ /* 0x000fc400078e02ff */
[----:B------:R-:W-:Y:S01]  /*7570*/  FFMA.FTZ R13, R14, R13, -0.24046532809734344482 ;  /* 0xbe763c8b0e0d7423 */ /* 0x000fe2000001000d */
[----:B------:R-:W-:Y:S01]  /*7580*/  FFMA.FTZ R12, R11, R12, 0.28857114911079406738 ;  /* 0x3e93bf990b0c7423 */ /* 0x000fe2000001000c */
[----:B------:R-:W-:Y:S01]  /*7590*/  ISETP.GE.U32.AND P0, PT, R48, 0x7f800000, PT ;  /* 0x7f8000003000780c */ /* 0x000fe20003f06070 */
[----:B------:R-:W-:Y:S02]  /*75a0*/  IMAD R39, R83, 0xb, RZ ;  /* 0x0000000b53277824 */ /* 0x000fe400078e02ff */
[----:B------:R-:W-:Y:S01]  /*75b0*/  FFMA.FTZ R13, R14, R13, 0.28857114911079406738 ;  /* 0x3e93bf990e0d7423 */ /* 0x000fe2000001000d */
[C---:B------:R-:W-:Y:S01]  /*75c0*/  FFMA.FTZ R12, R11.reuse, R12, -0.36067417263984680176 ;  /* 0xbeb8aa490b0c7423 */ /* 0x040fe2000001000c */
[----:B------:R-:W-:Y:S01]  /*75d0*/  ISETP.GE.U32.AND P5, PT, R52, 0x7f800000, PT ;  /* 0x7f8000003400780c */ /* 0x000fe20003fa6070 */
[----:B------:R-:W3:Y:S01]  /*75e0*/  LDS.128 R4, [R82] ;  /* 0x0000000052047984 */ /* 0x000ee20000000c00 */
[C---:B------:R-:W-:Y:S01]  /*75f0*/  FFMA.FTZ R13, R14.reuse, R13, -0.36067417263984680176 ;  /* 0xbeb8aa490e0d7423 */ /* 0x040fe2000001000d */
[----:B------:R-:W-:Y:S01]  /*7600*/  FFMA.FTZ R12, R11, R12, 0.48089820146560668945 ;  /* 0x3ef6384a0b0c7423 */ /* 0x000fe2000001000c */
[----:B------:R-:W-:Y:S01]  /*7610*/  F2FP.BF16.F32.PACK_AB R160, R177, R38 ;  /* 0x00000026b1a0723e */ /* 0x000fe200000010ff */
[----:B------:R-:W-:Y:S01]  /*7620*/  BAR.SYNC.DEFER_BLOCKING 0x0 ;  /* 0x0000000000007b1d */ /* 0x000fe20000010000 */
[----:B------:R-:W-:Y:S01]  /*7630*/  FFMA.FTZ R13, R14, R13, 0.48089820146560668945 ;  /* 0x3ef6384a0e0d7423 */ /* 0x000fe2000001000d */
[----:B------:R-:W-:Y:S01]  /*7640*/  FFMA.FTZ R12, R11, R12, -0.72134751081466674805 ;  /* 0xbf38aa3b0b0c7423 */ /* 0x000fe2000001000c */
[----:B------:R-:W-:Y:S01]  /*7650*/  F2FP.BF16.F32.PACK_AB R161, R179, R36 ;  /* 0x00000024b3a1723e */ /* 0x000fe200000010ff */
[----:B0-----:R-:W-:-:S02]  /*7660*/  IMAD R45, R83, 0xe, RZ ;  /* 0x0000000e532d7824 */ /* 0x001fc400078e02ff */
[----:B------:R-:W-:Y:S01]  /*7670*/  FFMA.FTZ R13, R14, R13, -0.72134751081466674805 ;  /* 0xbf38aa3b0e0d7423 */ /* 0x000fe2000001000d */
[----:B------:R-:W-:Y:S01]  /*7680*/  FMUL R12, R11, R12 ;  /* 0x0000000c0b0c7220 */ /* 0x000fe20000400000 */
[----:B------:R-:W-:Y:S01]  /*7690*/  F2FP.BF16.F32.PACK_AB R162, R24, R19 ;  /* 0x0000001318a2723e */ /* 0x000fe200000010ff */
[----:B------:R-:W-:Y:S02]  /*76a0*/  IMAD R43, R83, 0xd, RZ ;  /* 0x0000000d532b7824 */ /* 0x000fe400078e02ff */
[C---:B------:R-:W-:Y:S01]  /*76b0*/  FMUL R13, R14.reuse, R13 ;  /* 0x0000000d0e0d7220 */ /* 0x040fe20000400000 */
[----:B------:R-:W-:Y:S01]  /*76c0*/  FMUL R12, R11, R12 ;  /* 0x0000000c0b0c7220 */ /* 0x000fe20000400000 */
[----:B------:R-:W-:Y:S01]  /*76d0*/  F2FP.BF16.F32.PACK_AB R163, R163, R22 ;  /* 0x00000016a3a3723e */ /* 0x000fe200000010ff */
[----:B------:R-:W-:Y:S02]  /*76e0*/  IMAD R97, R83, 0x2c, RZ ;  /* 0x0000002c53617824 */ /* 0x000fe400078e02ff */
[----:B------:R-:W-:Y:S01]  /*76f0*/  FMUL R13, R14, R13 ;  /* 0x0000000d0e0d7220 */ /* 0x000fe20000400000 */
[----:B------:R-:W-:Y:S01]  /*7700*/  FFMA.FTZ R11, R11, 1.4426950216293334961, R12 ;  /* 0x3fb8aa3b0b0b7823 */ /* 0x000fe2000001000c */
[----:B------:R-:W-:Y:S01]  /*7710*/  @P0 MOV R3, 0x7f800000 ;  /* 0x7f80000000030802 */ /* 0x000fe20000000f00 */
[----:B------:R-:W-:-:S02]  /*7720*/  IMAD R59, R83, 0x15, RZ ;  /* 0x00000015533b7824 */ /* 0x000fc400078e02ff */
[----:B------:R-:W-:Y:S01]  /*7730*/  FFMA.FTZ R14, R14, 1.4426950216293334961, R13 ;  /* 0x3fb8aa3b0e0e7823 */ /* 0x000fe2000001000d */
[----:B------:R-:W-:Y:S01]  /*7740*/  ISETP.GE.U32.AND P4, PT, R49, 0x7f800000, PT ;  /* 0x7f8000003100780c */ /* 0x000fe20003f86070 */
[----:B------:R-:W-:Y:S01]  /*7750*/  FADD R79, R10, R11 ;  /* 0x0000000b0a4f7221 */ /* 0x000fe20000000000 */
[----:B------:R-:W-:Y:S01]  /*7760*/  LOP3.LUT R225, R226, 0xff, RZ, 0xc0, !PT ;  /* 0x000000ffe2e17812 */ /* 0x000fe200078ec0ff */
[----:B------:R-:W-:Y:S01]  /*7770*/  FADD R80, R15, R14 ;  /* 0x0000000e0f507221 */ /* 0x000fe20000000000 */
[----:B------:R-:W-:Y:S01]  /*7780*/  @P0 FFMA.FTZ R8, R48, R3, +INF ;  /* 0x7f80000030080423 */ /* 0x000fe20000010003 */
[----:B------:R-:W-:Y:S01]  /*7790*/  @P5 MOV R3, 0x7f800000 ;  /* 0x7f80000000035802 */ /* 0x000fe20000000f00 */
[----:B------:R-:W-:Y:S01]  /*77a0*/  STSM.16.M88.4 [R2], R156 ;  /* 0x0000009c02007844 */ /* 0x000fe20000000200 */
[----:B-1----:R-:W-:Y:S01]  /*77b0*/  LEA R224, R224, R225, 0x8 ;  /* 0x000000e1e0e07211 */ /* 0x002fe200078e40ff */
[----:B------:R-:W-:Y:S01]  /*77c0*/  IMAD R99, R83, 0x2e, RZ ;  /* 0x0000002e53637824 */ /* 0x000fe200078e02ff */
[----:B------:R-:W-:Y:S01]  /*77d0*/  F2FP.BF16.F32.PACK_AB R166, R20, R17 ;  /* 0x0000001114a6723e */ /* 0x000fe200000010ff */
[----:B------:R-:W-:Y:S01]  /*77e0*/  BAR.SYNC.DEFER_BLOCKING 0x0 ;  /* 0x0000000000007b1d */ /* 0x000fe20000010000 */
[----:B------:R-:W-:Y:S01]  /*77f0*/  @P5 FFMA.FTZ R79, R52, R3, +INF ;  /* 0x7f800000344f5423 */ /* 0x000fe20000010003 */
[----:B------:R-:W-:Y:S01]  /*7800*/  IMAD R3, R224, UR5, RZ ;  /* 0x00000005e0037c24 */ /* 0x000fe2000f8e02ff */
[----:B------:R-:W-:Y:S01]  /*7810*/  @P4 MOV R10, 0x7f800000 ;  /* 0x7f800000000a4802 */ /* 0x000fe20000000f00 */
[----:B------:R-:W-:Y:S01]  /*7820*/  USHF.L.U32 UR5, UR4, 0x1, URZ ;  /* 0x0000000104057899 */ /* 0x000fe2000800063f */
[----:B------:R-:W-:Y:S01]  /*7830*/  F2FP.BF16.F32.PACK_AB R167, R167, R18 ;  /* 0x00000012a7a7723e */ /* 0x000fe200000010ff */
[C---:B------:R-:W-:Y:S01]  /*7840*/  IMAD.HI R16, R3.reuse, 0x2, RZ ;  /* 0x0000000203107827 */ /* 0x040fe200078e02ff */
[----:B------:R-:W-:-:S03]  /*7850*/  SHF.L.U32 R11, R3, 0x1, RZ ;  /* 0x00000001030b7819 */ /* 0x000fc600000006ff */
[----:B------:R-:W-:Y:S01]  /*7860*/  @P4 FFMA.FTZ R80, R49, R10, +INF ;  /* 0x7f80000031504423 */ /* 0x000fe2000001000a */
[----:B------:R-:W-:Y:S01]  /*7870*/  F2FP.BF16.F32.PACK_AB R164, R181, R34 ;  /* 0x00000022b5a4723e */ /* 0x000fe200000010ff */
[----:B------:R-:W-:Y:S01]  /*7880*/  IMAD R101, R83, 0x30, RZ ;  /* 0x0000003053657824 */ /* 0x000fe200078e02ff */
[----:B--2---:R-:W-:Y:S01]  /*7890*/  IADD3 R10, P4, P5, R11, UR5, R30 ;  /* 0x000000050b0a7c10 */ /* 0x004fe2000fd9e01e */
[----:B------:R-:W-:Y:S01]  /*78a0*/  UIMAD.WIDE UR4, UR4, 0x2, URZ ;  /* 0x00000002040478a5 */ /* 0x000fe2000f8e023f */
[----:B------:R-:W-:Y:S01]  /*78b0*/  F2FP.BF16.F32.PACK_AB R165, R183, R32 ;  /* 0x00000020b7a5723e */ /* 0x000fe200000010ff */
[C---:B------:R-:W-:Y:S01]  /*78c0*/  IMAD R103, R83.reuse, 0x32, RZ ;  /* 0x0000003253677824 */ /* 0x040fe200078e02ff */
[C---:B------:R-:W-:Y:S01]  /*78d0*/  SHF.L.U32 R21, R83.reuse, 0x1, RZ ;  /* 0x0000000153157819 */ /* 0x040fe200000006ff */
[C---:B------:R-:W-:Y:S01]  /*78e0*/  IMAD R63, R83.reuse, 0x17, RZ ;  /* 0x00000017533f7824 */ /* 0x040fe200078e02ff */
[CC--:B------:R-:W-:Y:S01]  /*78f0*/  LEA R23, R83.reuse, R83.reuse, 0x1 ;  /* 0x0000005353177211 */ /* 0x0c0fe200078e08ff */
[C---:B------:R-:W-:Y:S01]  /*7900*/  IMAD R105, R83.reuse, 0x34, RZ ;  /* 0x0000003453697824 */ /* 0x040fe200078e02ff */
[----:B------:R-:W-:Y:S01]  /*7910*/  IADD3.X R11, R16, UR5, R31, P4, P5 ;  /* 0x00000005100b7c10 */ /* 0x000fe2000a7ea41f */
[C---:B------:R-:W-:Y:S01]  /*7920*/  IMAD R67, R83.reuse, 0x19, RZ ;  /* 0x0000001953437824 */ /* 0x040fe200078e02ff */
[CC--:B------:R-:W-:Y:S01]  /*7930*/  LEA R20, P6, R83.reuse, R10.reuse, 0x2 ;  /* 0x0000000a53147211 */ /* 0x0c0fe200078c10ff */
[----:B------:R-:W-:Y:S01]  /*7940*/  IMAD R107, R83, 0x36, RZ ;  /* 0x00000036536b7824 */ /* 0x000fe200078e02ff */
[-C--:B------:R-:W-:Y:S01]  /*7950*/  IADD3 R22, P4, R29, R10.reuse, RZ ;  /* 0x0000000a1d167210 */ /* 0x080fe20007f9e0ff */
[----:B------:R-:W0:Y:S01]  /*7960*/  LDS.128 R12, [R82] ;  /* 0x00000000520c7984 */ /* 0x000e220000000c00 */
[C---:B------:R-:W-:Y:S01]  /*7970*/  LEA R27, R83.reuse, R83, 0x2 ;  /* 0x00000053531b7211 */ /* 0x040fe200078e10ff */
[----:B------:R-:W-:Y:S01]  /*7980*/  IMAD R109, R83, 0x38, RZ ;  /* 0x00000038536d7824 */ /* 0x000fe200078e02ff */
[-C--:B------:R-:W-:Y:S01]  /*7990*/  LEA.HI.X.SX32 R23, R23, R11.reuse, 0x1, P4 ;  /* 0x0000000b17177211 */ /* 0x080fe200020f0eff */
[----:B------:R-:W-:Y:S01]  /*79a0*/  BAR.SYNC.DEFER_BLOCKING 0x0 ;  /* 0x0000000000007b1d */ /* 0x000fe20000010000 */
[-C--:B------:R-:W-:Y:S01]  /*79b0*/  IADD3 R28, P4, R41, R10.reuse, RZ ;  /* 0x0000000a291c7210 */ /* 0x080fe20007f9e0ff */
[C---:B------:R-:W-:Y:S01]  /*79c0*/  IMAD R71, R83.reuse, 0x1b, RZ ;  /* 0x0000001b53477824 */ /* 0x040fe200078e02ff */
[C---:B------:R-:W-:Y:S01]  /*79d0*/  SHF.L.U32 R33, R83.reuse, 0x3, RZ ;  /* 0x0000000353217819 */ /* 0x040fe200000006ff */
[----:B------:R-:W-:Y:S01]  /*79e0*/  IMAD R111, R83, 0x3a, RZ ;  /* 0x0000003a536f7824 */ /* 0x000fe200078e02ff */
[----:B------:R-:W-:Y:S01]  /*79f0*/  LEA.HI.X.SX32 R29, R29, R11, 0x1, P4 ;  /* 0x0000000b1d1d7211 */ /* 0x000fe200020f0eff */
[C---:B------:R-:W-:Y:S01]  /*7a00*/  IMAD R113, R83.reuse, 0x3c, RZ ;  /* 0x0000003c53717824 */ /* 0x040fe200078e02ff */
[C---:B------:R-:W-:Y:S01]  /*7a10*/  LEA R35, R83.reuse, R83, 0x3 ;  /* 0x0000005353237211 */ /* 0x040fe200078e18ff */
[----:B------:R-:W-:Y:S01]  /*7a20*/  IMAD R115, R83, 0x3e, RZ ;  /* 0x0000003e53737824 */ /* 0x000fe200078e02ff */
[-C--:B------:R-:W-:Y:S01]  /*7a30*/  IADD3 R34, P4, R53, R10.reuse, RZ ;  /* 0x0000000a35227210 */ /* 0x080fe20007f9e0ff */
[C---:B------:R-:W-:Y:S01]  /*7a40*/  IMAD R75, R83.reuse, 0x1d, RZ ;  /* 0x0000001d534b7824 */ /* 0x040fe200078e02ff */
[----:B------:R-:W-:Y:S01]  /*7a50*/  SHF.L.U32 R25, R83, 0x2, RZ ;  /* 0x0000000253197819 */ /* 0x000fe200000006ff */
[----:B------:R-:W-:Y:S01]  /*7a60*/  ULDC UR4, c[0x0][0x27c] ;  /* 0x00009f0000047ab9 */ /* 0x000fe20000000800 */
[----:B------:R-:W-:Y:S01]  /*7a70*/  LEA.HI.X.SX32 R35, R35, R11, 0x1, P4 ;  /* 0x0000000b23237211 */ /* 0x000fe200020f0eff */
[----:B------:R-:W-:Y:S01]  /*7a80*/  UIMAD UR4, UR16, UR4, URZ ;  /* 0x00000004100472a4 */ /* 0x000fe2000f8e023f */
[----:B------:R-:W-:-:S02]  /*7a90*/  IADD3 R40, P4, R65, R10, RZ ;  /* 0x0000000a41287210 */ /* 0x000fc40007f9e0ff */
[----:B------:R-:W-:Y:S01]  /*7aa0*/  LEA R47, R83, -R83, 0x4 ;  /* 0x80000053532f7211 */ /* 0x000fe200078e20ff */
[----:B------:R-:W-:Y:S01]  /*7ab0*/  USHF.L.U32 UR6, UR4, 0x2, URZ ;  /* 0x0000000204067899 */ /* 0x000fe2000800063f */
[-C--:B------:R-:W-:Y:S01]  /*7ac0*/  LEA.HI.X.SX32 R41, R41, R11.reuse, 0x1, P4 ;  /* 0x0000000b29297211 */ /* 0x080fe200020f0eff */
[----:B------:R-:W-:Y:S01]  /*7ad0*/  UIMAD.WIDE UR4, UR4, 0x4, URZ ;  /* 0x00000004040478a5 */ /* 0x000fe2000f8e023f */
[-C--:B------:R-:W-:Y:S02]  /*7ae0*/  IADD3 R46, P4, R77, R10.reuse, RZ ;  /* 0x0000000a4d2e7210 */ /* 0x080fe40007f9e0ff */
[----:B------:R-:W-:Y:S01]  /*7af0*/  FSETP.NEU.AND P2, PT, R50, RZ, PT ;  /* 0x000000ff3200720b */ /* 0x000fe20003f4d000 */
[----:B------:R-:W-:Y:S01]  /*7b00*/  STSM.16.M88.4 [R2], R160 ;  /* 0x000000a002007844 */ /* 0x000fe20000000200 */
[----:B------:R-:W-:Y:S02]  /*7b10*/  FSETP.NEU.AND P1, PT, R52, RZ, PT ;  /* 0x000000ff3400720b */ /* 0x000fe40003f2d000 */
[----:B------:R-:W-:Y:S01]  /*7b20*/  LEA.HI.X.SX32 R47, R47, R11, 0x1, P4 ;  /* 0x0000000b2f2f7211 */ /* 0x000fe200020f0eff */
[----:B------:R-:W-:Y:S01]  /*7b30*/  BAR.SYNC.DEFER_BLOCKING 0x0 ;  /* 0x0000000000007b1d */ /* 0x000fe20000010000 */
[----:B------:R-:W-:-:S02]  /*7b40*/  IADD3 R52, P4, R87, R10, RZ ;  /* 0x0000000a57347210 */ /* 0x000fc40007f9e0ff */
[-C--:B------:R-:W-:Y:S02]  /*7b50*/  LEA R31, R83, -R83.reuse, 0x3 ;  /* 0x80000053531f7211 */ /* 0x080fe400078e18ff */
[----:B------:R-:W-:Y:S02]  /*7b60*/  FSETP.NEU.AND P3, PT, R48, RZ, PT ;  /* 0x000000ff3000720b */ /* 0x000fe40003f6d000 */
[----:B------:R-:W-:Y:S02]  /*7b70*/  FSETP.NEU.AND P0, PT, R49, RZ, PT ;  /* 0x000000ff3100720b */ /* 0x000fe40003f0d000 */
[C---:B------:R-:W-:Y:S02]  /*7b80*/  SHF.L.U32 R49, R83.reuse, 0x4, RZ ;  /* 0x0000000453317819 */ /* 0x040fe400000006ff */
[----:B------:R-:W-:Y:S02]  /*7b90*/  LEA R51, R83, R83, 0x4 ;  /* 0x0000005353337211 */ /* 0x000fe400078e20ff */
[----:B------:R-:W-:-:S02]  /*7ba0*/  LEA.HI.X.SX32 R53, R53, R11, 0x1, P4 ;  /* 0x0000000b35357211 */ /* 0x000fc400020f0eff */
[-C--:B------:R-:W-:Y:S02]  /*7bb0*/  IADD3 R58, P4, R95, R10.reuse, RZ ;  /* 0x0000000a5f3a7210 */ /* 0x080fe40007f9e0ff */
[----:B------:R-:W-:Y:S02]  /*7bc0*/  LEA R81, R83, -R83, 0x5 ;  /* 0x8000005353517211 */ /* 0x000fe400078e28ff */
[-C--:B------:R-:W-:Y:S02]  /*7bd0*/  LEA.HI.X.SX32 R59, R59, R11.reuse, 0x1, P4 ;  /* 0x0000000b3b3b7211 */ /* 0x080fe400020f0eff */
[-C--:B------:R-:W-:Y:S02]  /*7be0*/  IADD3 R64, P4, R101, R10.reuse, RZ ;  /* 0x0000000a65407210 */ /* 0x080fe40007f9e0ff */
[----:B------:R-:W-:Y:S01]  /*7bf0*/  FSEL R8, R8, -INF , P3 ;  /* 0xff80000008087808 */ /* 0x000fe20001800000 */
[----:B------:R-:W1:Y:S01]  /*7c00*/  LDS.128 R16, [R82] ;  /* 0x0000000052107984 */ /* 0x000e620000000c00 */
[----:B------:R-:W-:Y:S01]  /*7c10*/  LEA.HI.X.SX32 R65, R65, R11, 0x1, P4 ;  /* 0x0000000b41417211 */ /* 0x000fe200020f0eff */
[----:B------:R-:W-:Y:S01]  /*7c20*/  BAR.SYNC.DEFER_BLOCKING 0x0 ;  /* 0x0000000000007b1d */ /* 0x000fe20000010000 */
[----:B------:R-:W-:Y:S01]  /*7c30*/  IADD3 R70, P4, R107, R10, RZ ;  /* 0x0000000a6b467210 */ /* 0x000fe20007f9e0ff */
[----:B------:R-:W-:Y:S01]  /*7c40*/  FFMA R8, R8, 0.69314718246459960938, R9 ;  /* 0x3f31721808087823 */ /* 0x000fe20000000009 */
[----:B------:R-:W-:-:S02]  /*7c50*/  FSEL R78, R78, -INF , P2 ;  /* 0xff8000004e4e7808 */ /* 0x000fc40001000000 */
[-C--:B------:R-:W-:Y:S02]  /*7c60*/  LEA.HI.X.SX32 R71, R71, R11.reuse, 0x1, P4 ;  /* 0x0000000b47477211 */ /* 0x080fe400020f0eff */
[----:B------:R-:W-:Y:S01]  /*7c70*/  IADD3 R76, P4, R113, R10, RZ ;  /* 0x0000000a714c7210 */ /* 0x000fe20007f9e0ff */
[----:B------:R-:W-:Y:S01]  /*7c80*/  FFMA R9, R78, 0.69314718246459960938, R89 ;  /* 0x3f3172184e097823 */ /* 0x000fe20000000059 */
[----:B------:R-:W-:Y:S02]  /*7c90*/  FSEL R79, R79, -INF , P1 ;  /* 0xff8000004f4f7808 */ /* 0x000fe40000800000 */
[----:B------:R-:W-:Y:S02]  /*7ca0*/  LEA.HI.X.SX32 R77, R77, R11, 0x1, P4 ;  /* 0x0000000b4d4d7211 */ /* 0x000fe400020f0eff */
[----:B------:R-:W-:Y:S01]  /*7cb0*/  FSEL R80, R80, -INF , P0 ;  /* 0xff80000050507808 */ /* 0x000fe20000000000 */
[----:B------:R-:W-:-:S04]  /*7cc0*/  FFMA R88, R79, 0.69314718246459960938, R88 ;  /* 0x3f3172184f587823 */ /* 0x000fc80000000058 */
[----:B------:R-:W-:Y:S01]  /*7cd0*/  FFMA R89, R80, 0.69314718246459960938, R119 ;  /* 0x3f31721850597823 */ /* 0x000fe20000000077 */
[----:B------:R2:W-:Y:S01]  /*7ce0*/  STSM.16.M88.4 [R2], R164 ;  /* 0x000000a402007844 */ /* 0x0005e20000000200 */
[----:B------:R-:W-:Y:S01]  /*7cf0*/  BAR.SYNC.DEFER_BLOCKING 0x0 ;  /* 0x0000000000007b1d */ /* 0x000fe20000010000 */
[CC--:B--2---:R-:W-:Y:S02]  /*7d00*/  IADD3 R2, P5, R21.reuse, R10.reuse, RZ ;  /* 0x0000000a15027210 */ /* 0x0c4fe40007fbe0ff */
[-C--:B------:R-:W-:Y:S02]  /*7d10*/  LEA.HI.X.SX32 R21, R21, R11.reuse, 0x1, P6 ;  /* 0x0000000b15157211 */ /* 0x080fe400030f0eff */
[----:B------:R-:W-:Y:S02]  /*7d20*/  IADD3 R26, P6, R37, R10, RZ ;  /* 0x0000000a251a7210 */ /* 0x000fe40007fde0ff */
[-C--:B------:R-:W-:Y:S02]  /*7d30*/  LEA.HI.X.SX32 R3, R83, R11.reuse, 0x1, P5 ;  /* 0x0000000b53037211 */ /* 0x080fe400028f0eff */
[----:B------:R-:W-:-:S02]  /*7d40*/  LEA.HI.X.SX32 R27, R27, R11, 0x1, P6 ;  /* 0x0000000b1b1b7211 */ /* 0x000fc400030f0eff */
[CC--:B------:R-:W-:Y:S02]  /*7d50*/  LEA R32, P6, R83.reuse, R10.reuse, 0x4 ;  /* 0x0000000a53207211 */ /* 0x0c0fe400078c20ff */
[-C--:B------:R-:W-:Y:S01]  /*7d60*/  LEA R24, P5, R83, R10.reuse, 0x3 ;  /* 0x0000000a53187211 */ /* 0x080fe200078a18ff */
[----:B---3--:R2:W-:Y:S01]  /*7d70*/  STG.E.U16 desc[UR20][R10.64], R4 ;  /* 0x000000040a007986 */ /* 0x0085e2000c101514 */
[-C--:B------:R-:W-:Y:S02]  /*7d80*/  LEA.HI.X.SX32 R33, R33, R11.reuse, 0x1, P6 ;  /* 0x0000000b21217211 */ /* 0x080fe400030f0eff */
[----:B------:R-:W-:Y:S02]  /*7d90*/  IADD3 R38, P6, R61, R10, RZ ;  /* 0x0000000a3d267210 */ /* 0x000fe40007fde0ff */
[-C--:B------:R-:W-:Y:S02]  /*7da0*/  LEA.HI.X.SX32 R25, R25, R11.reuse, 0x1, P5 ;  /* 0x0000000b19197211 */ /* 0x080fe400028f0eff */
[----:B------:R-:W-:-:S02]  /*7db0*/  LEA.HI.X.SX32 R39, R39, R11, 0x1, P6 ;  /* 0x0000000b27277211 */ /* 0x000fc400030f0eff */
[-C--:B------:R-:W-:Y:S02]  /*7dc0*/  IADD3 R44, P6, R73, R10.reuse, RZ ;  /* 0x0000000a492c7210 */ /* 0x080fe40007fde0ff */
[CC--:B------:R-:W-:Y:S02]  /*7dd0*/  IADD3 R30, P5, R45.reuse, R10.reuse, RZ ;  /* 0x0000000a2d1e7210 */ /* 0x0c0fe40007fbe0ff */
[-C--:B------:R-:W-:Y:S02]  /*7de0*/  LEA.HI.X.SX32 R45, R45, R11.reuse, 0x1, P6 ;  /* 0x0000000b2d2d7211 */ /* 0x080fe400030f0eff */
[-C--:B------:R-:W-:Y:S02]  /*7df0*/  IADD3 R50, P6, R85, R10.reuse, RZ ;  /* 0x0000000a55327210 */ /* 0x080fe40007fde0ff */
[----:B------:R-:W3:Y:S01]  /*7e00*/  LDS.128 R84, [R82] ;  /* 0x0000000052547984 */ /* 0x000ee20000000c00 */
[----:B------:R-:W-:Y:S02]  /*7e10*/  LEA.HI.X.SX32 R31, R31, R11, 0x1, P5 ;  /* 0x0000000b1f1f7211 */ /* 0x000fe400028f0eff */
[----:B------:R-:W-:-:S02]  /*7e20*/  IADD3 R36, P5, R57, R10, RZ ;  /* 0x0000000a39247210 */ /* 0x000fc40007fbe0ff */
[----:B--2---:R-:W-:Y:S02]  /*7e30*/  PRMT R4, R4, 0x7632, R4 ;  /* 0x0000763204047816 */ /* 0x004fe40000000004 */
[-C--:B------:R-:W-:Y:S02]  /*7e40*/  LEA.HI.X.SX32 R37, R37, R11.reuse, 0x1, P5 ;  /* 0x0000000b25257211 */ /* 0x080fe400028f0eff */
[-C--:B------:R-:W-:Y:S01]  /*7e50*/  IADD3 R42, P5, R69, R10.reuse, RZ ;  /* 0x0000000a452a7210 */ /* 0x080fe20007fbe0ff */
[----:B------:R2:W-:Y:S01]  /*7e60*/  STG.E.U16 desc[UR20][R2.64], R4 ;  /* 0x0000000402007986 */ /* 0x0005e2000c101514 */
[-C--:B------:R-:W-:Y:S02]  /*7e70*/  LEA.HI.X.SX32 R51, R51, R11.reuse, 0x1, P6 ;  /* 0x0000000b33337211 */ /* 0x080fe400030f0eff */
[----:B------:R-:W-:Y:S01]  /*7e80*/  LEA.HI.X.SX32 R43, R43, R11, 0x1, P5 ;  /* 0x0000000b2b2b7211 */ /* 0x000fe200028f0eff */
[----:B------:R4:W-:Y:S01]  /*7e90*/  STG.E.U16 desc[UR20][R20.64], R5 ;  /* 0x0000000514007986 */ /* 0x0009e2000c101514 */
[----:B------:R-:W-:-:S02]  /*7ea0*/  LEA R48, P5, R83, R10, 0x5 ;  /* 0x0000000a53307211 */ /* 0x000fc400078a28ff */
[-C--:B------:R-:W-:Y:S02]  /*7eb0*/  IADD3 R56, P6, R93, R10.reuse, RZ ;  /* 0x0000000a5d387210 */ /* 0x080fe40007fde0ff */
[-C--:B------:R-:W-:Y:S02]  /*7ec0*/  LEA.HI.X.SX32 R49, R49, R11.reuse, 0x1, P5 ;  /* 0x0000000b31317211 */ /* 0x080fe400028f0eff */
[----:B------:R-:W-:Y:S02]  /*7ed0*/  IADD3 R54, P5, R91, R10, RZ ;  /* 0x0000000a5b367210 */ /* 0x000fe40007fbe0ff */
[----:B--2---:R-:W-:Y:S02]  /*7ee0*/  PRMT R3, R5, 0x7632, R3 ;  /* 0x0000763205037816 */ /* 0x004fe40000000003 */
[----:B------:R-:W-:Y:S02]  /*7ef0*/  LEA.HI.X.SX32 R55, R55, R11, 0x1, P5 ;  /* 0x0000000b37377211 */ /* 0x000fe400028f0eff */
[----:B----4-:R-:W-:Y:S01]  /*7f00*/  PRMT R21, R6, 0x7632, R21 ;  /* 0x0000763206157816 */ /* 0x010fe20000000015 */
[----:B------:R2:W-:Y:S01]  /*7f10*/  STG.E.U16 desc[UR20][R22.64], R3 ;  /* 0x0000000316007986 */ /* 0x0005e2000c101514 */
[----:B0-----:R-:W-:-:S02]  /*7f20*/  PRMT R2, R13, 0x7632, R2 ;  /* 0x000076320d027816 */ /* 0x001fc40000000002 */
[-C--:B------:R-:W-:Y:S01]  /*7f30*/  IADD3 R60, P5, R97, R10.reuse, RZ ;  /* 0x0000000a613c7210 */ /* 0x080fe20007fbe0ff */
[----:B------:R0:W-:Y:S01]  /*7f40*/  STG.E.U16 desc[UR20][R24.64], R6 ;  /* 0x0000000618007986 */ /* 0x0001e2000c101514 */
[-C--:B------:R-:W-:Y:S02]  /*7f50*/  LEA.HI.X.SX32 R57, R57, R11.reuse, 0x1, P6 ;  /* 0x0000000b39397211 */ /* 0x080fe400030f0eff */
[----:B------:R-:W-:Y:S01]  /*7f60*/  IADD3 R62, P6, R99, R10, RZ ;  /* 0x0000000a633e7210 */ /* 0x000fe20007fde0ff */
[----:B------:R4:W-:Y:S01]  /*7f70*/  STG.E.U16 desc[UR20][R26.64], R21 ;  /* 0x000000151a007986 */ /* 0x0009e2000c101514 */
[----:B------:R-:W-:Y:S02]  /*7f80*/  PRMT R4, R15, 0x7632, R4 ;  /* 0x000076320f047816 */ /* 0x000fe40000000004 */
[----:B------:R-:W-:Y:S01]  /*7f90*/  LEA.HI.X.SX32 R61, R61, R11, 0x1, P5 ;  /* 0x0000000b3d3d7211 */ /* 0x000fe200028f0eff */
[----:B------:R3:W-:Y:S01]  /*7fa0*/  STG.E.U16 desc[UR20][R28.64], R7 ;  /* 0x000000071c007986 */ /* 0x0007e2000c101514 */
[----:B--2---:R-:W-:-:S02]  /*7fb0*/  PRMT R23, R7, 0x7632, R23 ;  /* 0x0000763207177816 */ /* 0x004fc40000000017 */
[----:B------:R-:W-:Y:S02]  /*7fc0*/  PRMT R3, R14, 0x7632, R3 ;  /* 0x000076320e037816 */ /* 0x000fe40000000003 */
[----:B0-----:R-:W-:Y:S01]  /*7fd0*/  PRMT R25, R12, 0x7632, R25 ;  /* 0x000076320c197816 */ /* 0x001fe20000000019 */
[----:B------:R0:W-:Y:S01]  /*7fe0*/  STG.E.U16 desc[UR20][R30.64], R23 ;  /* 0x000000171e007986 */ /* 0x0001e2000c101514 */
[-C--:B------:R-:W-:Y:S02]  /*7ff0*/  IADD3 R66, P5, R103, R10.reuse, RZ ;  /* 0x0000000a67427210 */ /* 0x080fe40007fbe0ff */
[----:B-1----:R-:W-:Y:S01]  /*8000*/  PRMT R5, R16, 0x7632, R5 ;  /* 0x0000763210057816 */ /* 0x002fe20000000005 */
[----:B------:R1:W-:Y:S01]  /*8010*/  STG.E.U16 desc[UR20][R32.64], R12 ;  /* 0x0000000c20007986 */ /* 0x0003e2000c101514 */
[----:B------:R-:W-:Y:S02]  /*8020*/  LEA.HI.X.SX32 R63, R63, R11, 0x1, P6 ;  /* 0x0000000b3f3f7211 */ /* 0x000fe400030f0eff */
[----:B----4-:R-:W-:Y:S01]  /*8030*/  PRMT R27, R17, 0x7632, R27 ;  /* 0x00007632111b7816 */ /* 0x010fe2000000001b */
[----:B------:R-:W-:Y:S01]  /*8040*/  STG.E.U16 desc[UR20][R34.64], R25 ;  /* 0x0000001922007986 */ /* 0x000fe2000c101514 */
[----:B------:R-:W-:-:S02]  /*8050*/  IADD3 R68, P6, R105, R10, RZ ;  /* 0x0000000a69447210 */ /* 0x000fc40007fde0ff */
[-C--:B------:R-:W-:Y:S01]  /*8060*/  LEA.HI.X.SX32 R67, R67, R11.reuse, 0x1, P5 ;  /* 0x0000000b43437211 */ /* 0x080fe200028f0eff */
[----:B------:R2:W-:Y:S01]  /*8070*/  STG.E.U16 desc[UR20][R36.64], R13 ;  /* 0x0000000d24007986 */ /* 0x0005e2000c101514 */
[----:B---3--:R-:W-:Y:S02]  /*8080*/  PRMT R29, R18, 0x7632, R29 ;  /* 0x00007632121d7816 */ /* 0x008fe4000000001d */
[-C--:B------:R-:W-:Y:S01]  /*8090*/  IADD3 R72, P5, R109, R10.reuse, RZ ;  /* 0x0000000a6d487210 */ /* 0x080fe20007fbe0ff */
[----:B------:R3:W-:Y:S01]  /*80a0*/  STG.E.U16 desc[UR20][R38.64], R2 ;  /* 0x0000000226007986 */ /* 0x0007e2000c101514 */
[----:B0-----:R-:W-:Y:S02]  /*80b0*/  PRMT R31, R19, 0x7632, R31 ;  /* 0x00007632131f7816 */ /* 0x001fe4000000001f */
[----:B------:R-:W-:Y:S01]  /*80c0*/  LEA.HI.X.SX32 R69, R69, R11, 0x1, P6 ;  /* 0x0000000b45457211 */ /* 0x000fe200030f0eff */
[----:B------:R-:W-:Y:S01]  /*80d0*/  STG.E.U16 desc[UR20][R40.64], R14 ;  /* 0x0000000e28007986 */ /* 0x000fe2000c101514 */
[----:B------:R-:W-:-:S02]  /*80e0*/  IADD3 R74, P6, R111, R10, RZ ;  /* 0x0000000a6f4a7210 */ /* 0x000fc40007fde0ff */
[----:B-1----:R-:W-:Y:S01]  /*80f0*/  PRMT R33, R84, 0x7632, R33 ;  /* 0x0000763254217816 */ /* 0x002fe20000000021 */
[----:B------:R0:W-:Y:S01]  /*8100*/  STG.E.U16 desc[UR20][R42.64], R3 ;  /* 0x000000032a007986 */ /* 0x0001e2000c101514 */
[-C--:B------:R-:W-:Y:S01]  /*8110*/  LEA.HI.X.SX32 R73, R73, R11.reuse, 0x1, P5 ;  /* 0x0000000b49497211 */ /* 0x080fe200028f0eff */
[----:B--2---:R-:W1:Y:S01]  /*8120*/  LDC.64 R12, c[0x0][0x230] ;  /* 0x00008c00ff0c7b82 */ /* 0x004e620000000a00 */
[----:B------:R-:W-:Y:S01]  /*8130*/  IADD3 R10, P5, R115, R10, RZ ;  /* 0x0000000a730a7210 */ /* 0x000fe20007fbe0ff */
[----:B------:R-:W-:Y:S01]  /*8140*/  STG.E.U16 desc[UR20][R44.64], R15 ;  /* 0x0000000f2c007986 */ /* 0x000fe2000c101514 */
[----:B------:R-:W-:Y:S02]  /*8150*/  PRMT R35, R85, 0x7632, R35 ;  /* 0x0000763255237816 */ /* 0x000fe40000000023 */
[----:B------:R-:W-:Y:S01]  /*8160*/  LEA.HI.X.SX32 R75, R75, R11, 0x1, P6 ;  /* 0x0000000b4b4b7211 */ /* 0x000fe200030f0eff */
[----:B------:R2:W-:Y:S01]  /*8170*/  STG.E.U16 desc[UR20][R46.64], R4 ;  /* 0x000000042e007986 */ /* 0x0005e2000c101514 */
[----:B------:R-:W-:-:S02]  /*8180*/  PRMT R37, R86, 0x7632, R37 ;  /* 0x0000763256257816 */ /* 0x000fc40000000025 */
[----:B------:R-:W-:Y:S01]  /*8190*/  LEA.HI.X.SX32 R11, R81, R11, 0x1, P5 ;  /* 0x0000000b510b7211 */ /* 0x000fe200028f0eff */
[----:B------:R-:W-:Y:S01]  /*81a0*/  STG.E.U16 desc[UR20][R48.64], R16 ;  /* 0x0000001030007986 */ /* 0x000fe2000c101514 */
[----:B---3--:R-:W-:Y:S02]  /*81b0*/  PRMT R2, R87, 0x7632, R2 ;  /* 0x0000763257027816 */ /* 0x008fe40000000002 */
[C---:B0-----:R-:W-:Y:S01]  /*81c0*/  SHF.L.U32 R3, R224.reuse, 0x2, RZ ;  /* 0x00000002e0037819 */ /* 0x041fe200000006ff */
[----:B------:R0:W-:Y:S04]  /*81d0*/  STG.E.U16 desc[UR20][R50.64], R5 ;  /* 0x0000000532007986 */ /* 0x0001e8000c101514 */
[----:B------:R-:W-:Y:S01]  /*81e0*/  STG.E.U16 desc[UR20][R52.64], R17 ;  /* 0x0000001134007986 */ /* 0x000fe2000c101514 */
[----:B--2---:R-:W-:-:S03]  /*81f0*/  IMAD.HI R4, R224, 0x4, RZ ;  /* 0x00000004e0047827 */ /* 0x004fc600078e02ff */
[----:B------:R-:W-:Y:S04]  /*8200*/  STG.E.U16 desc[UR20][R54.64], R27 ;  /* 0x0000001b36007986 */ /* 0x000fe8000c101514 */
[----:B------:R-:W-:Y:S01]  /*8210*/  STG.E.U16 desc[UR20][R56.64], R18 ;  /* 0x0000001238007986 */ /* 0x000fe2000c101514 */
[----:B0-----:R-:W-:-:S03]  /*8220*/  SHF.L.U32 R5, R226, 0x1, RZ ;  /* 0x00000001e2057819 */ /* 0x001fc600000006ff */
[----:B------:R-:W-:Y:S01]  /*8230*/  STG.E.U16 desc[UR20][R58.64], R29 ;  /* 0x0000001d3a007986 */ /* 0x000fe2000c101514 */
[----:B------:R-:W-:-:S03]  /*8240*/  LOP3.LUT R5, R5, 0x1f8, RZ, 0xc0, !PT ;  /* 0x000001f805057812 */ /* 0x000fc600078ec0ff */
[----:B------:R-:W-:Y:S04]  /*8250*/  STG.E.U16 desc[UR20][R60.64], R19 ;  /* 0x000000133c007986 */ /* 0x000fe8000c101514 */
        /* <DEDUP_REMOVED lines=8> */
[----:B------:R1:W-:Y:S01]  /*82e0*/  STG.E.U16 desc[UR20][R10.64], R2 ;  /* 0x000000020a007986 */ /* 0x0003e2000c101514 */
[----:B------:R-:W-:Y:S01]  /*82f0*/  BAR.SYNC.DEFER_BLOCKING 0x0 ;  /* 0x0000000000007b1d */ /* 0x000fe20000010000 */
[----:B-1----:R-:W-:-:S04]  /*8300*/  IADD3 R2, P0, P1, R3, UR6, R12 ;  /* 0x0000000603027c10 */ /* 0x002fc8000f91e00c */
[----:B------:R-:W-:Y:S01]  /*8310*/  IADD3.X R3, R4, UR5, R13, P0, P1 ;  /* 0x0000000504037c10 */ /* 0x000fe200087e240d */
[----:B------:R-:W-:Y:S04]  /*8320*/  STS.64 [R5+UR13], R8 ;  /* 0x0000000805007988 */ /* 0x000fe80008000a0d */
[----:B------:R-:W-:Y:S01]  /*8330*/  STS.64 [R5+UR13+0x200], R88 ;  /* 0x0002005805007988 */ /* 0x000fe20008000a0d */
[----:B------:R-:W-:Y:S06]  /*8340*/  BAR.SYNC.DEFER_BLOCKING 0x0 ;  /* 0x0000000000007b1d */ /* 0x000fec0000010000 */
[----:B------:R-:W0:Y:S04]  /*8350*/  LDS R7, [R0] ;  /* 0x0000000000077984 */ /* 0x000e280000000800 */
[----:B0-----:R-:W-:Y:S01]  /*8360*/  STG.E desc[UR20][R2.64], R7 ;  /* 0x0000000702007986 */ /* 0x001fe2000c101914 */
[----:B------:R-:W-:Y:S05]  /*8370*/  EXIT ;  /* 0x000000000000794d */ /* 0x000fea0003800000 */
.L_x_2:
[----:B------:R-:W-:-:S00]  /*8380*/  BRA `(.L_x_2) ;  /* 0xfffffffc00fc7947 */ /* 0x000fc0000383ffff */
[----:B------:R-:W-:-:S00]  /*8390*/  NOP ;  /* 0x0000000000007918 */ /* 0x000fc00000000000 */
        /* <DEDUP_REMOVED lines=14> */
.L_x_3:


//--------------------- .nv.global.init           --------------------------
	.section	.nv.global.init,"aw",@progbits
.nv.global.init:
	.type		_$_str,@object
	.size		_$_str,(.L_0 - _$_str)
_$_str:
        /*0000*/ 	.byte	0x5f, 0x5f, 0x43, 0x55, 0x44, 0x41, 0x5f, 0x46, 0x54, 0x5a, 0x00
.L_0:


//--------------------- .nv.shared.attn_fwd       --------------------------
	.section	.nv.shared.attn_fwd,"aw",@nobits
	.sectionflags	@""
	.align	16
	.zero		1024


//--------------------- .nv.shared.reserved.0     --------------------------
	.section	.nv.shared.reserved.0,"aw",@nobits
	.weak		__nv_reservedSMEM_offset_0_alias
	.size		__nv_reservedSMEM_offset_0_alias, 0, 0
	.other		__nv_reservedSMEM_offset_0_alias,@"STO_CUDA_RESERVED_SHARED STV_DEFAULT"
__nv_reservedSMEM_offset_0_alias:
	.zero		0


//--------------------- .nv.constant0.attn_fwd    --------------------------
	.section	.nv.constant0.attn_fwd,"a",@progbits
	.sectionflags	@""
	.align	4
.nv.constant0.attn_fwd:
	.zero		664


//--------------------- SYMBOLS --------------------------

	.type		.nv.reservedSmem.offset0,@object
	.size		.nv.reservedSmem.offset0,0x4
